	.headerflags	@"EF_CUDA_TEXMODE_UNIFIED EF_CUDA_64BIT_ADDRESS EF_CUDA_ACCELERATORS EF_CUDA_SM90 EF_CUDA_VIRTUAL_SM(EF_CUDA_SM90)"
	.elftype	@"ET_EXEC"


//--------------------- .nv.info                  --------------------------
	.section	.nv.info,"",@"SHT_CUDA_INFO"
	.align	4


	//----- nvinfo : EIATTR_REGCOUNT
	.align		4
        /*0000*/ 	.byte	0x04, 0x2f
        /*0002*/ 	.short	(.L_1 - .L_0)
	.align		4
.L_0:
        /*0004*/ 	.word	index@(triton_mm)
        /*0008*/ 	.word	0x00000040


	//----- nvinfo : EIATTR_MIN_STACK_SIZE
	.align		4
.L_1:
        /*000c*/ 	.byte	0x04, 0x12
        /*000e*/ 	.short	(.L_3 - .L_2)
	.align		4
.L_2:
        /*0010*/ 	.word	index@(triton_mm)
        /*0014*/ 	.word	0x00000000


	//----- nvinfo : EIATTR_FRAME_SIZE
	.align		4
.L_3:
        /*0018*/ 	.byte	0x04, 0x11
        /*001a*/ 	.short	(.L_5 - .L_4)
	.align		4
.L_4:
        /*001c*/ 	.word	index@(triton_mm)
        /*0020*/ 	.word	0x00000000


	//----- nvinfo : EIATTR_MIN_STACK_SIZE
	.align		4
.L_5:
        /*0024*/ 	.byte	0x04, 0x12
        /*0026*/ 	.short	(.L_7 - .L_6)
	.align		4
.L_6:
        /*0028*/ 	.word	index@(triton_mm)
        /*002c*/ 	.word	0x00000000
.L_7:


//--------------------- .nv.info.triton_mm        --------------------------
	.section	.nv.info.triton_mm,"",@"SHT_CUDA_INFO"
	.sectionflags	@""
	.align	4


	//----- nvinfo : EIATTR_CUDA_API_VERSION
	.align		4
        /*0000*/ 	.byte	0x04, 0x37
        /*0002*/ 	.short	(.L_9 - .L_8)
.L_8:
        /*0004*/ 	.word	0x0000007c


	//----- nvinfo : EIATTR_KPARAM_INFO
	.align		4
.L_9:
        /*0008*/ 	.byte	0x04, 0x17
        /*000a*/ 	.short	(.L_11 - .L_10)
.L_10:
        /*000c*/ 	.word	0x00000000
        /*0010*/ 	.short	0x0004
        /*0012*/ 	.short	0x0020
        /*0014*/ 	.byte	0x00, 0xf0, 0x11, 0x00


	//----- nvinfo : EIATTR_KPARAM_INFO
	.align		4
.L_11:
        /*0018*/ 	.byte	0x04, 0x17
        /*001a*/ 	.short	(.L_13 - .L_12)
.L_12:
        /*001c*/ 	.word	0x00000000
        /*0020*/ 	.short	0x0003
        /*0022*/ 	.short	0x0018
        /*0024*/ 	.byte	0x00, 0xf0, 0x21, 0x00


	//----- nvinfo : EIATTR_KPARAM_INFO
	.align		4
.L_13:
        /*0028*/ 	.byte	0x04, 0x17
        /*002a*/ 	.short	(.L_15 - .L_14)
.L_14:
        /*002c*/ 	.word	0x00000000
        /*0030*/ 	.short	0x0002
        /*0032*/ 	.short	0x0010
        /*0034*/ 	.byte	0x00, 0xf0, 0x21, 0x00


	//----- nvinfo : EIATTR_KPARAM_INFO
	.align		4
.L_15:
        /*0038*/ 	.byte	0x04, 0x17
        /*003a*/ 	.short	(.L_17 - .L_16)
.L_16:
        /*003c*/ 	.word	0x00000000
        /*0040*/ 	.short	0x0001
        /*0042*/ 	.short	0x0008
        /*0044*/ 	.byte	0x00, 0xf0, 0x21, 0x00


	//----- nvinfo : EIATTR_KPARAM_INFO
	.align		4
.L_17:
        /*0048*/ 	.byte	0x04, 0x17
        /*004a*/ 	.short	(.L_19 - .L_18)
.L_18:
        /*004c*/ 	.word	0x00000000
        /*0050*/ 	.short	0x0000
        /*0052*/ 	.short	0x0000
        /*0054*/ 	.byte	0x00, 0xf0, 0x21, 0x00


	//----- nvinfo : EIATTR_SPARSE_MMA_MASK
	.align		4
.L_19:
        /*0058*/ 	.byte	0x03, 0x50
        /*005a*/ 	.short	0x0000


	//----- nvinfo : EIATTR_MAXREG_COUNT
	.align		4
        /*005c*/ 	.byte	0x03, 0x1b
        /*005e*/ 	.short	0x00ff


	//----- nvinfo : EIATTR_COOP_GROUP_MASK_REGIDS
	.align		4
        /*0060*/ 	.byte	0x04, 0x29
        /*0062*/ 	.short	(.L_21 - .L_20)


	//   ....[0]....
.L_20:
        /*0064*/ 	.word	0xffffffff


	//----- nvinfo : EIATTR_COOP_GROUP_INSTR_OFFSETS
	.align		4
.L_21:
        /*0068*/ 	.byte	0x04, 0x28
        /*006a*/ 	.short	(.L_23 - .L_22)


	//   ....[0]....
.L_22:
        /*006c*/ 	.word	0x00000ae0


	//----- nvinfo : EIATTR_EXIT_INSTR_OFFSETS
	.align		4
.L_23:
        /*0070*/ 	.byte	0x04, 0x1c
        /*0072*/ 	.short	(.L_25 - .L_24)


	//   ....[0]....
.L_24:
        /*0074*/ 	.word	0x00000040


	//   ....[1]....
        /*0078*/ 	.word	0x00002490


	//   ....[2]....
        /*007c*/ 	.word	0x000024b0


	//----- nvinfo : EIATTR_MAX_THREADS
	.align		4
.L_25:
        /*0080*/ 	.byte	0x04, 0x05
        /*0082*/ 	.short	(.L_27 - .L_26)
.L_26:
        /*0084*/ 	.word	0x00000100
        /*0088*/ 	.word	0x00000001
        /*008c*/ 	.word	0x00000001


	//----- nvinfo : EIATTR_CBANK_PARAM_SIZE
	.align		4
.L_27:
        /*0090*/ 	.byte	0x03, 0x19
        /*0092*/ 	.short	0x0024


	//----- nvinfo : EIATTR_PARAM_CBANK
	.align		4
        /*0094*/ 	.byte	0x04, 0x0a
        /*0096*/ 	.short	(.L_29 - .L_28)
	.align		4
.L_28:
        /*0098*/ 	.word	index@(.nv.constant0.triton_mm)
        /*009c*/ 	.short	0x0210
        /*009e*/ 	.short	0x0024


	//----- nvinfo : EIATTR_SW_WAR
	.align		4
.L_29:
        /*00a0*/ 	.byte	0x04, 0x36
        /*00a2*/ 	.short	(.L_31 - .L_30)
.L_30:
        /*00a4*/ 	.word	0x00000008
.L_31:


//--------------------- .nv.callgraph             --------------------------
	.section	.nv.callgraph,"",@"SHT_CUDA_CALLGRAPH"
	.align	4
	.sectionentsize	8
	.align		4
        /*0000*/ 	.word	0x00000000
	.align		4
        /*0004*/ 	.word	0xffffffff
	.align		4
        /*0008*/ 	.word	0x00000000
	.align		4
        /*000c*/ 	.word	0xfffffffe
	.align		4
        /*0010*/ 	.word	0x00000000
	.align		4
        /*0014*/ 	.word	0xfffffffd
	.align		4
        /*0018*/ 	.word	0x00000000
	.align		4
        /*001c*/ 	.word	0xfffffffc


//--------------------- .text.triton_mm           --------------------------
	.section	.text.triton_mm,"ax",@progbits
	.sectionflags	@"SHF_BARRIERS=1"
	.align	128
        .global         triton_mm
        .type           triton_mm,@function
        .size           triton_mm,(.L_x_2 - triton_mm)
        .other          triton_mm,@"STO_CUDA_ENTRY STV_DEFAULT"
triton_mm:
.text.triton_mm:
[----:B------:R-:W1:Y:S02]  /*0000*/  LDC R1, c[0x0][0x28] ;  /* 0x00000a00ff017b82 */ /* 0x000e640000000800 */
[----:B------:R-:W2:Y:S02]  /*0010*/  LDC R0, c[0x0][0x230] ;  /* 0x00008c00ff007b82 */ /* 0x000ea40000000800 */
[----:B--2---:R-:W-:-:S05]  /*0020*/  IMAD R2, R0, 0xc00, RZ ;  /* 0x00000c0000027824 */ /* 0x004fca00078e02ff */
[----:B------:R-:W-:-:S13]  /*0030*/  ISETP.NE.AND P0, PT, R2, RZ, PT ;  /* 0x000000ff0200720c */ /* 0x000fda0003f05270 */
[----:B------:R-:W-:Y:S05]  /*0040*/  @!P0 EXIT ;  /* 0x000000000000894d */ /* 0x000fea0003800000 */
[----:B------:R-:W2:Y:S01]  /*0050*/  S2R R10, SR_CTAID.X ;  /* 0x00000000000a7919 */ /* 0x000ea20000002500 */
[----:B------:R-:W-:Y:S01]  /*0060*/  VIADD R2, R0, 0x3f ;  /* 0x0000003f00027836 */ /* 0x000fe20000000000 */
[----:B------:R-:W-:Y:S01]  /*0070*/  IABS R16, R0 ;  /* 0x0000000000107213 */ /* 0x000fe20000000000 */
[----:B------:R-:W3:Y:S01]  /*0080*/  S2UR UR4, SR_CgaCtaId ;  /* 0x00000000000479c3 */ /* 0x000ee20000008800 */
[----:B------:R-:W-:Y:S01]  /*0090*/  UMOV UR6, 0x400 ;  /* 0x0000040000067882 */ /* 0x000fe20000000000 */
[----:B------:R-:W-:Y:S01]  /*00a0*/  ULDC.64 UR20, c[0x0][0x208] ;  /* 0x0000820000147ab9 */ /* 0x000fe20000000a00 */
[----:B------:R-:W-:Y:S01]  /*00b0*/  SHF.R.S32.HI R3, RZ, 0x1f, R2 ;  /* 0x0000001fff037819 */ /* 0x000fe20000011402 */
[----:B------:R-:W-:Y:S01]  /*00c0*/  IMAD.MOV.U32 R59, RZ, RZ, 0x2 ;  /* 0x00000002ff3b7424 */ /* 0x000fe200078e00ff */
[----:B------:R-:W-:Y:S02]  /*00d0*/  CS2R R24, SRZ ;  /* 0x0000000000187805 */ /* 0x000fe4000001ff00 */
[----:B------:R-:W-:-:S02]  /*00e0*/  CS2R R26, SRZ ;  /* 0x00000000001a7805 */ /* 0x000fc4000001ff00 */
[----:B------:R-:W-:Y:S02]  /*00f0*/  LEA.HI R3, R3, R2, RZ, 0x6 ;  /* 0x0000000203037211 */ /* 0x000fe400078f30ff */
[----:B------:R-:W-:Y:S02]  /*0100*/  CS2R R28, SRZ ;  /* 0x00000000001c7805 */ /* 0x000fe4000001ff00 */
[----:B------:R-:W-:Y:S02]  /*0110*/  CS2R R30, SRZ ;  /* 0x00000000001e7805 */ /* 0x000fe4000001ff00 */
[----:B------:R-:W-:Y:S02]  /*0120*/  CS2R R32, SRZ ;  /* 0x0000000000207805 */ /* 0x000fe4000001ff00 */
[----:B------:R-:W-:Y:S02]  /*0130*/  CS2R R34, SRZ ;  /* 0x0000000000227805 */ /* 0x000fe4000001ff00 */
[----:B------:R-:W-:-:S02]  /*0140*/  CS2R R36, SRZ ;  /* 0x0000000000247805 */ /* 0x000fc4000001ff00 */
[----:B------:R-:W-:Y:S02]  /*0150*/  CS2R R38, SRZ ;  /* 0x0000000000267805 */ /* 0x000fe4000001ff00 */
[----:B------:R-:W-:Y:S02]  /*0160*/  CS2R R40, SRZ ;  /* 0x0000000000287805 */ /* 0x000fe4000001ff00 */
[----:B------:R-:W-:Y:S02]  /*0170*/  CS2R R42, SRZ ;  /* 0x00000000002a7805 */ /* 0x000fe4000001ff00 */
[----:B------:R-:W-:Y:S02]  /*0180*/  CS2R R44, SRZ ;  /* 0x00000000002c7805 */ /* 0x000fe4000001ff00 */
[----:B------:R-:W-:Y:S02]  /*0190*/  CS2R R46, SRZ ;  /* 0x00000000002e7805 */ /* 0x000fe4000001ff00 */
[----:B------:R-:W-:-:S02]  /*01a0*/  CS2R R48, SRZ ;  /* 0x0000000000307805 */ /* 0x000fc4000001ff00 */
[----:B------:R-:W-:Y:S02]  /*01b0*/  CS2R R50, SRZ ;  /* 0x0000000000327805 */ /* 0x000fe4000001ff00 */
[----:B------:R-:W-:Y:S02]  /*01c0*/  CS2R R52, SRZ ;  /* 0x0000000000347805 */ /* 0x000fe4000001ff00 */
[----:B------:R-:W-:Y:S01]  /*01d0*/  CS2R R54, SRZ ;  /* 0x0000000000367805 */ /* 0x000fe2000001ff00 */
[----:B---3--:R-:W-:-:S03]  /*01e0*/  UPRMT UR6, UR4, 0x654, UR6 ;  /* 0x0000065404067896 */ /* 0x008fc60008000006 */
[----:B------:R-:W-:Y:S01]  /*01f0*/  UMOV UR4, 0xffffffff ;  /* 0xffffffff00047882 */ /* 0x000fe20000000000 */
[----:B------:R-:W-:Y:S01]  /*0200*/  UIADD3 UR22, UR6, 0x4000, URZ ;  /* 0x0000400006167890 */ /* 0x000fe2000fffe03f */
[C---:B--2---:R-:W-:Y:S01]  /*0210*/  IMAD.HI R4, R10.reuse, 0x2aaaaaab, RZ ;  /* 0x2aaaaaab0a047827 */ /* 0x044fe200078e02ff */
[----:B------:R-:W-:Y:S02]  /*0220*/  IABS R8, R10 ;  /* 0x0000000a00087213 */ /* 0x000fe40000000000 */
[----:B------:R-:W-:Y:S02]  /*0230*/  ISETP.GE.AND P1, PT, R10, RZ, PT ;  /* 0x000000ff0a00720c */ /* 0x000fe40003f26270 */
[----:B------:R-:W-:-:S04]  /*0240*/  SHF.R.U32.HI R5, RZ, 0x1f, R4 ;  /* 0x0000001fff057819 */ /* 0x000fc80000011604 */
[----:B------:R-:W-:-:S05]  /*0250*/  LEA.HI.SX32 R5, R4, R5, 0x1b ;  /* 0x0000000504057211 */ /* 0x000fca00078fdaff */
[----:B------:R-:W-:-:S05]  /*0260*/  IMAD.SHL.U32 R4, R5, 0x8, RZ ;  /* 0x0000000805047824 */ /* 0x000fca00078e00ff */
[----:B------:R-:W-:-:S04]  /*0270*/  LEA.HI.SX32 R3, R3, -R4, 0x1a ;  /* 0x8000000403037211 */ /* 0x000fc800078fd2ff */
[----:B------:R-:W-:-:S04]  /*0280*/  VIMNMX R6, R3, 0x8, PT ;  /* 0x0000000803067848 */ /* 0x000fc80003fe0100 */
[-C--:B------:R-:W-:Y:S02]  /*0290*/  IABS R14, R6.reuse ;  /* 0x00000006000e7213 */ /* 0x080fe40000000000 */
[----:B------:R-:W-:Y:S02]  /*02a0*/  IABS R11, R6 ;  /* 0x00000006000b7213 */ /* 0x000fe40000000000 */
[----:B------:R-:W2:Y:S03]  /*02b0*/  I2F.RP R7, R14 ;  /* 0x0000000e00077306 */ /* 0x000ea60000209400 */
[----:B------:R-:W-:-:S05]  /*02c0*/  IMAD.MOV R11, RZ, RZ, -R11 ;  /* 0x000000ffff0b7224 */ /* 0x000fca00078e0a0b */
[----:B--2---:R-:W2:Y:S02]  /*02d0*/  MUFU.RCP R7, R7 ;  /* 0x0000000700077308 */ /* 0x004ea40000001000 */
[----:B--2---:R-:W-:-:S06]  /*02e0*/  VIADD R2, R7, 0xffffffe ;  /* 0x0ffffffe07027836 */ /* 0x004fcc0000000000 */
[----:B------:R2:W3:Y:S02]  /*02f0*/  F2I.FTZ.U32.TRUNC.NTZ R3, R2 ;  /* 0x0000000200037305 */ /* 0x0004e4000021f000 */
[----:B--2---:R-:W-:Y:S02]  /*0300*/  IMAD.MOV.U32 R2, RZ, RZ, RZ ;  /* 0x000000ffff027224 */ /* 0x004fe400078e00ff */
[----:B---3--:R-:W-:-:S04]  /*0310*/  IMAD.MOV R9, RZ, RZ, -R3 ;  /* 0x000000ffff097224 */ /* 0x008fc800078e0a03 */
[----:B------:R-:W-:-:S04]  /*0320*/  IMAD R9, R9, R14, RZ ;  /* 0x0000000e09097224 */ /* 0x000fc800078e02ff */
[----:B------:R-:W-:-:S04]  /*0330*/  IMAD.HI.U32 R3, R3, R9, R2 ;  /* 0x0000000903037227 */ /* 0x000fc800078e0002 */
[----:B------:R-:W-:Y:S02]  /*0340*/  IMAD R9, R5, -0xc0, R10 ;  /* 0xffffff4005097824 */ /* 0x000fe400078e020a */
[----:B------:R-:W-:-:S03]  /*0350*/  IMAD.HI.U32 R2, R3, R8, RZ ;  /* 0x0000000803027227 */ /* 0x000fc600078e00ff */
[----:B------:R-:W-:Y:S01]  /*0360*/  IABS R5, R9 ;  /* 0x0000000900057213 */ /* 0x000fe20000000000 */
[----:B------:R-:W-:Y:S02]  /*0370*/  IMAD R7, R2, R11, R8 ;  /* 0x0000000b02077224 */ /* 0x000fe400078e0208 */
[----:B------:R-:W2:Y:S01]  /*0380*/  I2F.RP R8, R16 ;  /* 0x0000001000087306 */ /* 0x000ea20000209400 */
[----:B------:R-:W3:Y:S01]  /*0390*/  S2R R2, SR_TID.X ;  /* 0x0000000000027919 */ /* 0x000ee20000002100 */
[----:B------:R-:W-:Y:S01]  /*03a0*/  IMAD.MOV.U32 R10, RZ, RZ, R5 ;  /* 0x000000ffff0a7224 */ /* 0x000fe200078e0005 */
[----:B------:R-:W-:-:S03]  /*03b0*/  ISETP.GT.U32.AND P0, PT, R14, R7, PT ;  /* 0x000000070e00720c */ /* 0x000fc60003f04070 */
[----:B------:R-:W-:-:S04]  /*03c0*/  IMAD.HI.U32 R3, R3, R10, RZ ;  /* 0x0000000a03037227 */ /* 0x000fc800078e00ff */
[----:B------:R-:W-:Y:S01]  /*03d0*/  IMAD R10, R3, R11, R10 ;  /* 0x0000000b030a7224 */ /* 0x000fe200078e020a */
[----:B--2---:R-:W2:Y:S05]  /*03e0*/  MUFU.RCP R8, R8 ;  /* 0x0000000800087308 */ /* 0x004eaa0000001000 */
[----:B------:R-:W-:Y:S01]  /*03f0*/  @!P0 IMAD.IADD R7, R7, 0x1, -R14 ;  /* 0x0000000107078824 */ /* 0x000fe200078e0a0e */
[----:B------:R-:W-:-:S04]  /*0400*/  ISETP.GT.U32.AND P2, PT, R14, R10, PT ;  /* 0x0000000a0e00720c */ /* 0x000fc80003f44070 */
[----:B------:R-:W-:Y:S01]  /*0410*/  ISETP.GT.U32.AND P0, PT, R14, R7, PT ;  /* 0x000000070e00720c */ /* 0x000fe20003f04070 */
[----:B--2---:R-:W-:Y:S01]  /*0420*/  VIADD R5, R8, 0xffffffe ;  /* 0x0ffffffe08057836 */ /* 0x004fe20000000000 */
[----:B------:R-:W-:-:S07]  /*0430*/  LOP3.LUT R8, RZ, R6, RZ, 0x33, !PT ;  /* 0x00000006ff087212 */ /* 0x000fce00078e33ff */
[----:B------:R-:W-:Y:S01]  /*0440*/  @!P2 IMAD.IADD R10, R10, 0x1, -R14 ;  /* 0x000000010a0aa824 */ /* 0x000fe200078e0a0e */
[----:B---3--:R-:W-:-:S03]  /*0450*/  SHF.R.U32.HI R12, RZ, 0x2, R2 ;  /* 0x00000002ff0c7819 */ /* 0x008fc60000011602 */
[----:B------:R-:W-:Y:S01]  /*0460*/  @!P0 IMAD.IADD R7, R7, 0x1, -R14 ;  /* 0x0000000107078824 */ /* 0x000fe200078e0a0e */
[----:B------:R-:W-:Y:S01]  /*0470*/  ISETP.NE.AND P0, PT, R6, RZ, PT ;  /* 0x000000ff0600720c */ /* 0x000fe20003f05270 */
[----:B------:R-:W2:Y:S01]  /*0480*/  F2I.FTZ.U32.TRUNC.NTZ R5, R5 ;  /* 0x0000000500057305 */ /* 0x000ea2000021f000 */
[----:B------:R-:W-:Y:S01]  /*0490*/  SGXT.U32 R12, R12, 0x6 ;  /* 0x000000060c0c781a */ /* 0x000fe20000000000 */
[----:B------:R-:W-:Y:S01]  /*04a0*/  @!P1 IMAD.MOV R7, RZ, RZ, -R7 ;  /* 0x000000ffff079224 */ /* 0x000fe200078e0a07 */
[----:B------:R-:W-:Y:S01]  /*04b0*/  ISETP.GE.U32.AND P1, PT, R10, R14, PT ;  /* 0x0000000e0a00720c */ /* 0x000fe20003f26070 */
[----:B------:R-:W-:Y:S01]  /*04c0*/  @!P2 VIADD R3, R3, 0x1 ;  /* 0x000000010303a836 */ /* 0x000fe20000000000 */
[----:B------:R-:W-:Y:S01]  /*04d0*/  LOP3.LUT R6, R9, R6, RZ, 0x3c, !PT ;  /* 0x0000000609067212 */ /* 0x000fe200078e3cff */
[----:B------:R-:W-:Y:S01]  /*04e0*/  IMAD.SHL.U32 R22, R2, 0x2, RZ ;  /* 0x0000000202167824 */ /* 0x000fe200078e00ff */
[----:B------:R-:W-:Y:S02]  /*04f0*/  SEL R7, R8, R7, !P0 ;  /* 0x0000000708077207 */ /* 0x000fe40004000000 */
[----:B------:R-:W-:-:S02]  /*0500*/  ISETP.GE.AND P3, PT, R6, RZ, PT ;  /* 0x000000ff0600720c */ /* 0x000fc40003f66270 */
[----:B------:R-:W-:Y:S01]  /*0510*/  LOP3.LUT R6, R12, 0x40, RZ, 0xfc, !PT ;  /* 0x000000400c067812 */ /* 0x000fe200078efcff */
[----:B------:R-:W-:Y:S01]  /*0520*/  IMAD.IADD R7, R4, 0x1, R7 ;  /* 0x0000000104077824 */ /* 0x000fe200078e0207 */
[----:B------:R-:W-:Y:S01]  /*0530*/  SHF.R.U32.HI R21, RZ, 0x5, R2 ;  /* 0x00000005ff157819 */ /* 0x000fe20000011602 */
[----:B------:R-:W-:Y:S02]  /*0540*/  IMAD.MOV.U32 R4, RZ, RZ, RZ ;  /* 0x000000ffff047224 */ /* 0x000fe400078e00ff */
[----:B------:R-:W-:Y:S02]  /*0550*/  IMAD.SHL.U32 R7, R7, 0x40, RZ ;  /* 0x0000004007077824 */ /* 0x000fe400078e00ff */
[----:B--2---:R-:W-:Y:S02]  /*0560*/  IMAD.MOV R11, RZ, RZ, -R5 ;  /* 0x000000ffff0b7224 */ /* 0x004fe400078e0a05 */
[----:B------:R-:W-:Y:S01]  /*0570*/  @P1 VIADD R3, R3, 0x1 ;  /* 0x0000000103031836 */ /* 0x000fe20000000000 */
[----:B------:R-:W-:Y:S01]  /*0580*/  LOP3.LUT R13, R7, R12, RZ, 0xfc, !PT ;  /* 0x0000000c070d7212 */ /* 0x000fe200078efcff */
[----:B------:R-:W-:-:S02]  /*0590*/  IMAD R11, R11, R16, RZ ;  /* 0x000000100b0b7224 */ /* 0x000fc400078e02ff */
[----:B------:R-:W-:Y:S01]  /*05a0*/  @!P3 IMAD.MOV R3, RZ, RZ, -R3 ;  /* 0x000000ffff03b224 */ /* 0x000fe200078e0a03 */
[----:B------:R-:W-:Y:S01]  /*05b0*/  IABS R10, R13 ;  /* 0x0000000d000a7213 */ /* 0x000fe20000000000 */
[----:B------:R-:W-:Y:S01]  /*05c0*/  IMAD.HI.U32 R4, R5, R11, R4 ;  /* 0x0000000b05047227 */ /* 0x000fe200078e0004 */
[----:B------:R-:W-:Y:S02]  /*05d0*/  ISETP.GE.AND P2, PT, R13, RZ, PT ;  /* 0x000000ff0d00720c */ /* 0x000fe40003f46270 */
[----:B------:R-:W-:Y:S01]  /*05e0*/  SEL R3, R8, R3, !P0 ;  /* 0x0000000308037207 */ /* 0x000fe20004000000 */
[----:B------:R-:W-:Y:S01]  /*05f0*/  IMAD.MOV.U32 R5, RZ, RZ, R10 ;  /* 0x000000ffff057224 */ /* 0x000fe200078e000a */
[----:B------:R-:W-:Y:S01]  /*0600*/  ISETP.NE.AND P0, PT, R0, RZ, PT ;  /* 0x000000ff0000720c */ /* 0x000fe20003f05270 */
[----:B------:R-:W2:Y:S02]  /*0610*/  LDC.64 R10, c[0x0][0x218] ;  /* 0x00008600ff0a7b82 */ /* 0x000ea40000000a00 */
[----:B------:R-:W-:-:S04]  /*0620*/  IMAD.HI.U32 R4, R4, R5, RZ ;  /* 0x0000000504047227 */ /* 0x000fc800078e00ff */
[----:B------:R-:W-:Y:S02]  /*0630*/  IMAD.MOV R4, RZ, RZ, -R4 ;  /* 0x000000ffff047224 */ /* 0x000fe400078e0a04 */
[----:B------:R-:W-:Y:S02]  /*0640*/  IMAD.SHL.U32 R3, R3, 0x80, RZ ;  /* 0x0000008003037824 */ /* 0x000fe400078e00ff */
[----:B------:R-:W-:-:S03]  /*0650*/  IMAD R5, R16, R4, R5 ;  /* 0x0000000410057224 */ /* 0x000fc600078e0205 */
[----:B------:R-:W-:Y:S02]  /*0660*/  LOP3.LUT R18, R3, R12, RZ, 0xfc, !PT ;  /* 0x0000000c03127212 */ /* 0x000fe400078efcff */
[----:B------:R-:W-:Y:S02]  /*0670*/  ISETP.GT.U32.AND P1, PT, R16, R5, PT ;  /* 0x000000051000720c */ /* 0x000fe40003f24070 */
[----:B------:R-:W-:Y:S01]  /*0680*/  LOP3.LUT R20, R3, 0x40, R12, 0xfe, !PT ;  /* 0x0000004003147812 */ /* 0x000fe200078efe0c */
[----:B------:R-:W-:-:S04]  /*0690*/  IMAD.HI R4, R18, 0x2aaaaaab, RZ ;  /* 0x2aaaaaab12047827 */ /* 0x000fc800078e02ff */
[----:B------:R-:W-:Y:S01]  /*06a0*/  IMAD.HI R15, R20, 0x2aaaaaab, RZ ;  /* 0x2aaaaaab140f7827 */ /* 0x000fe200078e02ff */
[----:B------:R-:W-:-:S04]  /*06b0*/  SHF.R.U32.HI R9, RZ, 0x1f, R4 ;  /* 0x0000001fff097819 */ /* 0x000fc80000011604 */
[----:B------:R-:W-:Y:S01]  /*06c0*/  LEA.HI R13, R4, R9, RZ, 0x17 ;  /* 0x00000009040d7211 */ /* 0x000fe200078fb8ff */
[----:B------:R-:W-:Y:S01]  /*06d0*/  @!P1 IMAD.IADD R5, R5, 0x1, -R16 ;  /* 0x0000000105059824 */ /* 0x000fe200078e0a10 */
[----:B------:R-:W3:Y:S01]  /*06e0*/  LDC.64 R8, c[0x0][0x220] ;  /* 0x00008800ff087b82 */ /* 0x000ee20000000a00 */
[----:B------:R-:W-:-:S03]  /*06f0*/  IMAD.SHL.U32 R4, R2, 0x8, RZ ;  /* 0x0000000802047824 */ /* 0x000fc600078e00ff */
[----:B------:R-:W-:Y:S02]  /*0700*/  ISETP.GT.U32.AND P1, PT, R16, R5, PT ;  /* 0x000000051000720c */ /* 0x000fe40003f24070 */
[----:B------:R-:W-:-:S05]  /*0710*/  LOP3.LUT R17, R4, 0x18, R2, 0x48, !PT ;  /* 0x0000001804117812 */ /* 0x000fca00078e4802 */
[----:B------:R-:W-:-:S06]  /*0720*/  IMAD R6, R6, 0x20, R17 ;  /* 0x0000002006067824 */ /* 0x000fcc00078e0211 */
[----:B------:R-:W-:Y:S01]  /*0730*/  @!P1 IMAD.IADD R5, R5, 0x1, -R16 ;  /* 0x0000000105059824 */ /* 0x000fe200078e0a10 */
[----:B------:R-:W-:-:S03]  /*0740*/  SHF.R.U32.HI R16, RZ, 0x1f, R15 ;  /* 0x0000001fff107819 */ /* 0x000fc6000001160f */
[----:B------:R-:W-:Y:S01]  /*0750*/  IMAD.MOV.U32 R14, RZ, RZ, R5 ;  /* 0x000000ffff0e7224 */ /* 0x000fe200078e0005 */
[----:B------:R-:W-:Y:S01]  /*0760*/  LEA.HI R15, R15, R16, RZ, 0x17 ;  /* 0x000000100f0f7211 */ /* 0x000fe200078fb8ff */
[----:B------:R-:W-:Y:S01]  /*0770*/  IMAD R16, R13, -0xc00, R18 ;  /* 0xfffff4000d107824 */ /* 0x000fe200078e0212 */
[----:B------:R-:W-:Y:S01]  /*0780*/  LOP3.LUT R13, R4, 0x18, RZ, 0xc0, !PT ;  /* 0x00000018040d7812 */ /* 0x000fe200078ec0ff */
[----:B------:R-:W-:Y:S01]  /*0790*/  @!P2 IMAD.MOV R14, RZ, RZ, -R14 ;  /* 0x000000ffff0ea224 */ /* 0x000fe200078e0a0e */
[----:B------:R-:W-:Y:S01]  /*07a0*/  @!P0 LOP3.LUT R14, RZ, R0, RZ, 0x33, !PT ;  /* 0x00000000ff0e8212 */ /* 0x000fe200078e33ff */
[----:B------:R-:W-:Y:S01]  /*07b0*/  IMAD R5, R12, 0x20, R17 ;  /* 0x000000200c057824 */ /* 0x000fe200078e0211 */
[----:B------:R-:W-:Y:S01]  /*07c0*/  SHF.R.U32.HI R12, RZ, 0x4, R2 ;  /* 0x00000004ff0c7819 */ /* 0x000fe20000011602 */
[----:B------:R-:W-:Y:S01]  /*07d0*/  IMAD R18, R15, -0xc00, R20 ;  /* 0xfffff4000f127824 */ /* 0x000fe200078e0214 */
[----:B------:R-:W-:Y:S01]  /*07e0*/  LOP3.LUT R20, R21, 0x7fffffc, RZ, 0xc0, !PT ;  /* 0x07fffffc15147812 */ /* 0x000fe200078ec0ff */
[--C-:B------:R-:W-:Y:S01]  /*07f0*/  IMAD R15, R14, 0xc00, R13.reuse ;  /* 0x00000c000e0f7824 */ /* 0x100fe200078e020d */
[----:B------:R-:W-:Y:S01]  /*0800*/  SGXT.U32 R12, R12, 0x4 ;  /* 0x000000040c0c781a */ /* 0x000fe20000000000 */
[----:B------:R-:W-:-:S02]  /*0810*/  IMAD R17, R16, 0xc00, R13 ;  /* 0x00000c0010117824 */ /* 0x000fc400078e020d */
[----:B------:R-:W-:Y:S01]  /*0820*/  IMAD R19, R18, 0xc00, R13 ;  /* 0x00000c0012137824 */ /* 0x000fe200078e020d */
[----:B------:R-:W-:Y:S01]  /*0830*/  LOP3.LUT R7, R7, R12, RZ, 0xfc, !PT ;  /* 0x0000000c07077212 */ /* 0x000fe200078efcff */
[----:B--2---:R-:W-:-:S04]  /*0840*/  IMAD.WIDE R10, R15, 0x2, R10 ;  /* 0x000000020f0a7825 */ /* 0x004fc800078e020a */
[--C-:B---3--:R-:W-:Y:S01]  /*0850*/  IMAD.WIDE R12, R17, 0x2, R8.reuse ;  /* 0x00000002110c7825 */ /* 0x108fe200078e0208 */
[----:B------:R-:W-:Y:S02]  /*0860*/  LEA R17, R6, UR6, 0x1 ;  /* 0x0000000606117c11 */ /* 0x000fe4000f8e08ff */
[----:B------:R-:W-:Y:S01]  /*0870*/  IADD3 R57, P0, R10, 0xc0, RZ ;  /* 0x000000c00a397810 */ /* 0x000fe20007f1e0ff */
[----:B------:R-:W-:Y:S01]  /*0880*/  IMAD.WIDE R14, R19, 0x2, R8 ;  /* 0x00000002130e7825 */ /* 0x000fe200078e0208 */
[----:B------:R-:W-:Y:S02]  /*0890*/  LEA R8, R5, UR6, 0x1 ;  /* 0x0000000605087c11 */ /* 0x000fe4000f8e08ff */
[----:B------:R-:W-:Y:S01]  /*08a0*/  IADD3 R23, P1, R12, 0xc0, RZ ;  /* 0x000000c00c177810 */ /* 0x000fe20007f3e0ff */
[----:B------:R-:W-:Y:S01]  /*08b0*/  IMAD.X R60, RZ, RZ, R11, P0 ;  /* 0x000000ffff3c7224 */ /* 0x000fe200000e060b */
[----:B------:R-:W-:Y:S01]  /*08c0*/  IADD3 R56, P0, R14, 0xc0, RZ ;  /* 0x000000c00e387810 */ /* 0x000fe20007f1e0ff */
[----:B------:R-:W-:Y:S01]  /*08d0*/  @!PT LDS RZ, [RZ] ;  /* 0x00000000fffff984 */ /* 0x000fe20000000800 */
[----:B------:R-:W-:Y:S01]  /*08e0*/  @!PT LDS RZ, [RZ] ;  /* 0x00000000fffff984 */ /* 0x000fe20000000800 */
[----:B------:R-:W-:Y:S01]  /*08f0*/  @!PT LDS RZ, [RZ] ;  /* 0x00000000fffff984 */ /* 0x000fe20000000800 */
[----:B------:R-:W-:Y:S01]  /*0900*/  LDGSTS.E.BYPASS.128 [R8], desc[UR20][R10.64] ;  /* 0x000000000a087fae */ /* 0x000fe2000b901c54 */
[----:B------:R-:W-:-:S02]  /*0910*/  IMAD.MOV.U32 R9, RZ, RZ, -0x20 ;  /* 0xffffffe0ff097424 */ /* 0x000fc400078e00ff */
[----:B------:R-:W-:Y:S01]  /*0920*/  IMAD.X R58, RZ, RZ, R13, P1 ;  /* 0x000000ffff3a7224 */ /* 0x000fe200008e060d */
[----:B------:R-:W0:Y:S01]  /*0930*/  LDGDEPBAR ;  /* 0x00000000000079af */ /* 0x000e220000000000 */
[----:B------:R-:W-:-:S03]  /*0940*/  IMAD.X R61, RZ, RZ, R15, P0 ;  /* 0x000000ffff3d7224 */ /* 0x000fc600000e060f */
[----:B------:R-:W-:Y:S04]  /*0950*/  LDGSTS.E.BYPASS.128 [R8+0x4000], desc[UR20][R12.64] ;  /* 0x040000000c087fae */ /* 0x000fe8000b901c54 */
[----:B------:R-:W-:Y:S04]  /*0960*/  LDGSTS.E.BYPASS.128 [R17+0x4000], desc[UR20][R14.64] ;  /* 0x040000000e117fae */ /* 0x000fe8000b901c54 */
[----:B------:R-:W0:Y:S01]  /*0970*/  LDGDEPBAR ;  /* 0x00000000000079af */ /* 0x000e220000000000 */
[----:B------:R-:W-:Y:S06]  /*0980*/  BAR.SYNC.DEFER_BLOCKING 0x0 ;  /* 0x0000000000007b1d */ /* 0x000fec0000010000 */
[----:B------:R-:W-:Y:S01]  /*0990*/  @!PT LDS RZ, [RZ] ;  /* 0x00000000fffff984 */ /* 0x000fe20000000800 */
[----:B------:R-:W-:Y:S01]  /*09a0*/  @!PT LDS RZ, [RZ] ;  /* 0x00000000fffff984 */ /* 0x000fe20000000800 */
[----:B------:R-:W-:Y:S01]  /*09b0*/  @!PT LDS RZ, [RZ] ;  /* 0x00000000fffff984 */ /* 0x000fe20000000800 */
[----:B------:R-:W-:Y:S04]  /*09c0*/  LDGSTS.E.BYPASS.128 [R8+0x1000], desc[UR20][R10.64+0x40] ;  /* 0x010000400a087fae */ /* 0x000fe8000b901c54 */
[----:B------:R-:W0:Y:S04]  /*09d0*/  LDGDEPBAR ;  /* 0x00000000000079af */ /* 0x000e280000000000 */
        /* <DEDUP_REMOVED lines=9> */
[----:B------:R2:W-:Y:S04]  /*0a70*/  LDGSTS.E.BYPASS.128 [R8+0x8000], desc[UR20][R12.64+0x80] ;  /* 0x080000800c087fae */ /* 0x0005e8000b901c54 */
[----:B------:R3:W-:Y:S04]  /*0a80*/  LDGSTS.E.BYPASS.128 [R17+0x8000], desc[UR20][R14.64+0x80] ;  /* 0x080000800e117fae */ /* 0x0007e8000b901c54 */
[----:B------:R-:W0:Y:S01]  /*0a90*/  LDGDEPBAR ;  /* 0x00000000000079af */ /* 0x000e220000000000 */
[----:B--2---:R-:W-:-:S04]  /*0aa0*/  LOP3.LUT R12, R22, 0x100, RZ, 0xc0, !PT ;  /* 0x00000100160c7812 */ /* 0x004fc800078ec0ff */
[C---:B------:R-:W-:Y:S02]  /*0ab0*/  LOP3.LUT R10, R12.reuse, 0x2000000, RZ, 0xfc, !PT ;  /* 0x020000000c0a7812 */ /* 0x040fe400078efcff */
[----:B---3--:R-:W-:-:S07]  /*0ac0*/  LOP3.LUT R12, R12, 0x2000002, RZ, 0xfc, !PT ;  /* 0x020000020c0c7812 */ /* 0x008fce00078efcff */
.L_x_0:
[----:B------:R-:W-:Y:S01]  /*0ad0*/  UIADD3 UR4, UR4, 0x1, URZ ;  /* 0x0000000104047890 */ /* 0x000fe2000fffe03f */
[----:B------:R-:W2:Y:S01]  /*0ae0*/  SHFL.IDX PT, R11, R20, RZ, 0x1f ;  /* 0x00001fff140b7589 */ /* 0x000ea200000e0000 */
[----:B------:R-:W-:Y:S01]  /*0af0*/  IMAD.MOV.U32 R13, RZ, RZ, R10 ;  /* 0x000000ffff0d7224 */ /* 0x000fe200078e000a */
[----:B------:R-:W-:Y:S01]  /*0b00*/  UMOV UR5, URZ ;  /* 0x0000003f00057c82 */ /* 0x000fe20008000000 */
[----:B------:R-:W-:Y:S01]  /*0b10*/  UISETP.GE.AND UP0, UPT, UR4, 0x4, UPT ;  /* 0x000000040400788c */ /* 0x000fe2000bf06270 */
[----:B------:R-:W-:-:S04]  /*0b20*/  DEPBAR.LE SB0, 0x4 ;  /* 0x000081000000791a */ /* 0x000fc80000000000 */
[----:B------:R-:W-:Y:S01]  /*0b30*/  USEL UR16, UR4, URZ, !UP0 ;  /* 0x0000003f04107287 */ /* 0x000fe2000c000000 */
[----:B------:R-:W-:Y:S01]  /*0b40*/  BAR.SYNC.DEFER_BLOCKING 0x0 ;  /* 0x0000000000007b1d */ /* 0x000fe20000010000 */
[----:B------:R-:W-:Y:S02]  /*0b50*/  VIADD R59, R59, 0x1 ;  /* 0x000000013b3b7836 */ /* 0x000fe40000000000 */
[----:B------:R-:W-:Y:S01]  /*0b60*/  ULEA UR4, UR16, UR22, 0xd ;  /* 0x0000001610047291 */ /* 0x000fe2000f8e683f */
[----:B------:R-:W-:Y:S02]  /*0b70*/  IMAD.MOV.U32 R16, RZ, RZ, R23 ;  /* 0x000000ffff107224 */ /* 0x000fe400078e0017 */
[----:B------:R-:W-:Y:S01]  /*0b80*/  ISETP.GE.AND P1, PT, R59, 0x4, PT ;  /* 0x000000043b00780c */ /* 0x000fe20003f26270 */
[----:B------:R-:W-:-:S03]  /*0b90*/  USHF.R.U32.HI UR4, URZ, 0x4, UR4 ;  /* 0x000000043f047899 */ /* 0x000fc60008011604 */
[----:B------:R-:W-:Y:S01]  /*0ba0*/  SEL R59, R59, RZ, !P1 ;  /* 0x000000ff3b3b7207 */ /* 0x000fe20004800000 */
[----:B------:R-:W-:-:S03]  /*0bb0*/  ULOP3.LUT UR4, UR4, 0x3fff, URZ, 0xc0, !UPT ;  /* 0x00003fff04047892 */ /* 0x000fc6000f8ec03f */
[C---:B------:R-:W-:Y:S01]  /*0bc0*/  LEA R18, R59.reuse, UR22, 0xd ;  /* 0x000000163b127c11 */ /* 0x040fe2000f8e68ff */
[----:B------:R-:W-:Y:S01]  /*0bd0*/  IMAD R17, R59, 0x1000, R8 ;  /* 0x000010003b117824 */ /* 0x000fe200078e0208 */
[----:B--2---:R-:W-:Y:S01]  /*0be0*/  R2UR UR8, R11 ;  /* 0x000000000b0872ca */ /* 0x004fe200000e0000 */
[----:B------:R-:W-:Y:S01]  /*0bf0*/  IMAD.MOV.U32 R11, RZ, RZ, -0x7fffffe0 ;  /* 0x80000020ff0b7424 */ /* 0x000fe200078e00ff */
[----:B------:R-:W-:Y:S01]  /*0c00*/  UMOV UR7, UR4 ;  /* 0x0000000400077c82 */ /* 0x000fe20008000000 */
[--C-:B------:R-:W-:Y:S01]  /*0c10*/  IMAD R19, R5, 0x2, R18.reuse ;  /* 0x0000000205137824 */ /* 0x100fe200078e0212 */
[----:B------:R-:W-:Y:S01]  /*0c20*/  IADD3 R14, P0, R13, UR7, RZ ;  /* 0x000000070d0e7c10 */ /* 0x000fe2000ff1e0ff */
[----:B------:R-:W-:Y:S01]  /*0c30*/  IMAD.MOV.U32 R13, RZ, RZ, R11 ;  /* 0x000000ffff0d7224 */ /* 0x000fe200078e000b */
[----:B------:R-:W-:Y:S01]  /*0c40*/  UMOV UR7, UR5 ;  /* 0x0000000500077c82 */ /* 0x000fe20008000000 */
[----:B------:R-:W-:Y:S01]  /*0c50*/  IMAD R23, R6, 0x2, R18 ;  /* 0x0000000206177824 */ /* 0x000fe200078e0212 */
[----:B------:R-:W-:Y:S01]  /*0c60*/  R2UR UR10, R14 ;  /* 0x000000000e0a72ca */ /* 0x000fe200000e0000 */
[----:B------:R-:W-:Y:S01]  /*0c70*/  WARPGROUP.ARRIVE ;  /* 0x00000000000079c5 */ /* 0x000fe20000000000 */
[----:B------:R-:W-:Y:S01]  /*0c80*/  IADD3.X R15, R13, UR7, RZ, P0, !PT ;  /* 0x000000070d0f7c10 */ /* 0x000fe200087fe4ff */
[----:B------:R-:W-:Y:S01]  /*0c90*/  ULEA UR7, UR16, UR6, 0xc ;  /* 0x0000000610077291 */ /* 0x000fe2000f8e603f */
[----:B------:R-:W-:Y:S01]  /*0ca0*/  IMAD.MOV.U32 R13, RZ, RZ, -0x7fffffe0 ;  /* 0x80000020ff0d7424 */ /* 0x000fe200078e00ff */
[----:B------:R-:W-:Y:S01]  /*0cb0*/  USHF.L.U32 UR8, UR8, 0x6, URZ ;  /* 0x0000000608087899 */ /* 0x000fe2000800063f */
[----:B------:R-:W-:Y:S01]  /*0cc0*/  R2UR UR11, R15 ;  /* 0x000000000f0b72ca */ /* 0x000fe200000e0000 */
[----:B------:R-:W-:Y:S01]  /*0cd0*/  USHF.R.U32.HI UR9, URZ, 0x4, UR7 ;  /* 0x000000043f097899 */ /* 0x000fe20008011607 */
[----:B------:R-:W-:Y:S01]  /*0ce0*/  IMAD.MOV.U32 R14, RZ, RZ, R12 ;  /* 0x000000ffff0e7224 */ /* 0x000fe200078e000c */
[----:B------:R-:W-:Y:S01]  /*0cf0*/  ULOP3.LUT UR7, UR8, 0xc0, URZ, 0xc0, !UPT ;  /* 0x000000c008077892 */ /* 0x000fe2000f8ec03f */
[----:B------:R-:W-:Y:S01]  /*0d00*/  IMAD.MOV.U32 R15, RZ, RZ, R13 ;  /* 0x000000ffff0f7224 */ /* 0x000fe200078e000d */
[----:B------:R-:W-:Y:S01]  /*0d10*/  ULOP3.LUT UR9, UR9, 0x3fff, URZ, 0xc0, !UPT ;  /* 0x00003fff09097892 */ /* 0x000fe2000f8ec03f */
[----:B------:R-:W-:Y:S01]  /*0d20*/  IMAD.MOV.U32 R18, RZ, RZ, R56 ;  /* 0x000000ffff127224 */ /* 0x000fe200078e0038 */
[----:B------:R-:W-:Y:S01]  /*0d30*/  UIADD3 UR16, UR16, 0x1, URZ ;  /* 0x0000000110107890 */ /* 0x000fe2000fffe03f */
[----:B------:R-:W-:Y:S01]  /*0d40*/  VIADD R56, R9, 0x40 ;  /* 0x0000004009387836 */ /* 0x000fe20000000000 */
[----:B------:R-:W-:-:S04]  /*0d50*/  UIADD3 UR12, UP0, UR7, UR9, URZ ;  /* 0x00000009070c7290 */ /* 0x000fc8000ff1e03f */
[----:B------:R-:W-:Y:S02]  /*0d60*/  UIADD3.X UR13, URZ, URZ, URZ, UP0, !UPT ;  /* 0x0000003f3f0d7290 */ /* 0x000fe400087fe43f */
[----:B------:R-:W-:Y:S02]  /*0d70*/  ULOP3.LUT UR8, UR12, 0x1000000, URZ, 0xfc, !UPT ;  /* 0x010000000c087892 */ /* 0x000fe4000f8efc3f */
[----:B------:R-:W-:Y:S02]  /*0d80*/  ULOP3.LUT UR9, UR13, 0x80000020, URZ, 0xfc, !UPT ;  /* 0x800000200d097892 */ /* 0x000fe4000f8efc3f */
[----:B------:R-:W-:-:S07]  /*0d90*/  UISETP.GE.AND UP0, UPT, UR16, 0x4, UPT ;  /* 0x000000041000788c */ /* 0x000fce000bf06270 */
[----:B------:R-:W-:Y:S01]  /*0da0*/  HGMMA.64x64x16.F32.BF16 R24, gdesc[UR8], R24 ;  /* 0x00e00000081879f0 */ /* 0x000fe20008701818 */
[----:B------:R-:W-:Y:S01]  /*0db0*/  UMOV UR8, UR4 ;  /* 0x0000000400087c82 */ /* 0x000fe20008000000 */
[----:B------:R-:W-:Y:S01]  /*0dc0*/  UMOV UR9, 0x80000020 ;  /* 0x8000002000097882 */ /* 0x000fe20000000000 */
[----:B------:R-:W-:Y:S01]  /*0dd0*/  IADD3 R14, P0, R14, UR8, RZ ;  /* 0x000000080e0e7c10 */ /* 0x000fe2000ff1e0ff */
[----:B------:R-:W-:Y:S01]  /*0de0*/  UMOV UR8, 0x1000002 ;  /* 0x0100000200087882 */ /* 0x000fe20000000000 */
[----:B------:R-:W-:Y:S02]  /*0df0*/  USEL UR10, UR16, URZ, !UP0 ;  /* 0x0000003f100a7287 */ /* 0x000fe4000c000000 */
[----:B------:R-:W-:Y:S01]  /*0e00*/  IADD3.X R15, R15, UR5, RZ, P0, !PT ;  /* 0x000000050f0f7c10 */ /* 0x000fe200087fe4ff */
[----:B------:R-:W-:Y:S01]  /*0e10*/  UIADD3.64 UR12, UR12, UR8, URZ ;  /* 0x000000080c0c7297 */ /* 0x000fe2000fffe03f */
[----:B------:R-:W-:Y:S01]  /*0e20*/  R2UR UR14, R14 ;  /* 0x000000000e0e72ca */ /* 0x000fe200000e0000 */
[----:B------:R-:W-:Y:S01]  /*0e30*/  ULEA UR4, UR10, UR22, 0xd ;  /* 0x000000160a047291 */ /* 0x000fe2000f8e683f */
[----:B------:R-:W-:Y:S01]  /*0e40*/  R2UR UR15, R15 ;  /* 0x000000000f0f72ca */ /* 0x000fe200000e0000 */
[----:B------:R-:W-:Y:S01]  /*0e50*/  IMAD.MOV.U32 R14, RZ, RZ, R10 ;  /* 0x000000ffff0e7224 */ /* 0x000fe200078e000a */
[----:B------:R-:W-:Y:S01]  /*0e60*/  UMOV UR5, URZ ;  /* 0x0000003f00057c82 */ /* 0x000fe20008000000 */
[----:B------:R-:W-:Y:S01]  /*0e70*/  USHF.R.U32.HI UR4, URZ, 0x4, UR4 ;  /* 0x000000043f047899 */ /* 0x000fe20008011604 */
[----:B------:R-:W-:-:S03]  /*0e80*/  IMAD.MOV.U32 R15, RZ, RZ, R11 ;  /* 0x000000ffff0f7224 */ /* 0x000fc600078e000b */
[----:B------:R-:W-:-:S07]  /*0e90*/  ULOP3.LUT UR4, UR4, 0x3fff, URZ, 0xc0, !UPT ;  /* 0x00003fff04047892 */ /* 0x000fce000f8ec03f */
[----:B------:R-:W-:Y:S02]  /*0ea0*/  UMOV UR11, UR4 ;  /* 0x00000004000b7c82 */ /* 0x000fe40008000000 */
[----:B------:R-:W-:Y:S01]  /*0eb0*/  IADD3 R14, P0, R14, UR11, RZ ;  /* 0x0000000b0e0e7c10 */ /* 0x000fe2000ff1e0ff */
[----:B------:R-:W-:-:S03]  /*0ec0*/  UMOV UR11, UR5 ;  /* 0x00000005000b7c82 */ /* 0x000fc60008000000 */
[----:B------:R-:W-:Y:S01]  /*0ed0*/  IADD3.X R15, R15, UR11, RZ, P0, !PT ;  /* 0x0000000b0f0f7c10 */ /* 0x000fe200087fe4ff */
[----:B------:R-:W-:Y:S01]  /*0ee0*/  UMOV UR11, UR4 ;  /* 0x00000004000b7c82 */ /* 0x000fe20008000000 */
[----:B------:R-:W-:Y:S02]  /*0ef0*/  ULEA UR4, UR10, UR6, 0xc ;  /* 0x000000060a047291 */ /* 0x000fe4000f8e603f */
[----:B------:R-:W-:Y:S02]  /*0f00*/  UIADD3 UR10, UR10, 0x1, URZ ;  /* 0x000000010a0a7890 */ /* 0x000fe4000fffe03f */
[----:B------:R-:W-:-:S04]  /*0f10*/  USHF.R.U32.HI UR4, URZ, 0x4, UR4 ;  /* 0x000000043f047899 */ /* 0x000fc80008011604 */
[----:B------:R-:W-:-:S04]  /*0f20*/  ULOP3.LUT UR4, UR4, 0x3fff, URZ, 0xc0, !UPT ;  /* 0x00003fff04047892 */ /* 0x000fc8000f8ec03f */
[----:B------:R-:W-:-:S04]  /*0f30*/  UIADD3 UR16, UP0, UR7, UR4, URZ ;  /* 0x0000000407107290 */ /* 0x000fc8000ff1e03f */
[----:B------:R-:W-:Y:S02]  /*0f40*/  UIADD3.X UR17, URZ, URZ, URZ, UP0, !UPT ;  /* 0x0000003f3f117290 */ /* 0x000fe400087fe43f */
[----:B------:R-:W-:-:S04]  /*0f50*/  UISETP.GE.AND UP0, UPT, UR10, 0x4, UPT ;  /* 0x000000040a00788c */ /* 0x000fc8000bf06270 */
[----:B------:R-:W-:-:S04]  /*0f60*/  USEL UR10, UR10, URZ, !UP0 ;  /* 0x0000003f0a0a7287 */ /* 0x000fc8000c000000 */
[----:B------:R-:W-:-:S04]  /*0f70*/  ULEA UR4, UR10, UR22, 0xd ;  /* 0x000000160a047291 */ /* 0x000fc8000f8e683f */
[----:B------:R-:W-:-:S04]  /*0f80*/  USHF.R.U32.HI UR4, URZ, 0x4, UR4 ;  /* 0x000000043f047899 */ /* 0x000fc80008011604 */
[----:B------:R-:W-:Y:S01]  /*0f90*/  ULOP3.LUT UR4, UR4, 0x3fff, URZ, 0xc0, !UPT ;  /* 0x00003fff04047892 */ /* 0x000fe2000f8ec03f */
[----:B------:R-:W-:Y:S01]  /*0fa0*/  HGMMA.64x64x16.F32.BF16 R24, gdesc[UR12], R24, gsb0 ;  /* 0x00e000000c1879f0 */ /* 0x000fe20008001818 */
[----:B------:R-:W-:Y:S01]  /*0fb0*/  R2UR UR14, R14 ;  /* 0x000000000e0e72ca */ /* 0x000fe200000e0000 */
[----:B------:R-:W-:Y:S01]  /*0fc0*/  IMAD.MOV.U32 R14, RZ, RZ, R12 ;  /* 0x000000ffff0e7224 */ /* 0x000fe200078e000c */
[----:B------:R-:W-:Y:S01]  /*0fd0*/  R2UR UR15, R15 ;  /* 0x000000000f0f72ca */ /* 0x000fe200000e0000 */
[----:B------:R-:W-:Y:S01]  /*0fe0*/  IMAD.MOV.U32 R15, RZ, RZ, R13 ;  /* 0x000000ffff0f7224 */ /* 0x000fe200078e000d */
[----:B------:R-:W-:Y:S02]  /*0ff0*/  ULOP3.LUT UR12, UR16, 0x1000000, URZ, 0xfc, !UPT ;  /* 0x01000000100c7892 */ /* 0x000fe4000f8efc3f */
[----:B------:R-:W-:Y:S01]  /*1000*/  IADD3 R14, P0, R14, UR11, RZ ;  /* 0x0000000b0e0e7c10 */ /* 0x000fe2000ff1e0ff */
[----:B------:R-:W-:Y:S02]  /*1010*/  ULOP3.LUT UR13, UR17, 0x80000020, URZ, 0xfc, !UPT ;  /* 0x80000020110d7892 */ /* 0x000fe4000f8efc3f */
[----:B------:R-:W-:Y:S01]  /*1020*/  UIADD3.64 UR16, UR16, UR8, URZ ;  /* 0x0000000810107297 */ /* 0x000fe2000fffe03f */
[----:B------:R-:W-:Y:S01]  /*1030*/  R2UR UR18, R14 ;  /* 0x000000000e1272ca */ /* 0x000fe200000e0000 */
[----:B------:R-:W-:Y:S01]  /*1040*/  VIADD R14, R9, 0x20 ;  /* 0x00000020090e7836 */ /* 0x000fe20000000000 */
[----:B------:R-:W-:Y:S01]  /*1050*/  IADD3.X R15, R15, UR5, RZ, P0, !PT ;  /* 0x000000050f0f7c10 */ /* 0x000fe200087fe4ff */
[----:B------:R-:W-:Y:S01]  /*1060*/  UMOV UR11, UR4 ;  /* 0x00000004000b7c82 */ /* 0x000fe20008000000 */
[----:B------:R-:W-:-:S02]  /*1070*/  UMOV UR5, URZ ;  /* 0x0000003f00057c82 */ /* 0x000fc40008000000 */
[----:B------:R-:W-:Y:S01]  /*1080*/  ISETP.GE.U32.AND P0, PT, R14, 0xba0, PT ;  /* 0x00000ba00e00780c */ /* 0x000fe20003f06070 */
[----:B------:R-:W-:Y:S01]  /*1090*/  IMAD.MOV.U32 R14, RZ, RZ, R57 ;  /* 0x000000ffff0e7224 */ /* 0x000fe200078e0039 */
[----:B------:R-:W-:Y:S01]  /*10a0*/  R2UR UR19, R15 ;  /* 0x000000000f1372ca */ /* 0x000fe200000e0000 */
[----:B------:R-:W-:Y:S01]  /*10b0*/  IMAD.MOV.U32 R15, RZ, RZ, R60 ;  /* 0x000000ffff0f7224 */ /* 0x000fe200078e003c */
[----:B------:R-:W-:Y:S02]  /*10c0*/  WARPGROUP.DEPBAR.LE gsb0, 0x1 ;  /* 0x00008000000079c5 */ /* 0x000fe40000010100 */
[----:B------:R-:W-:Y:S07]  /*10d0*/  BAR.SYNC.DEFER_BLOCKING 0x0 ;  /* 0x0000000000007b1d */ /* 0x000fee0000010000 */
[----:B------:R-:W-:Y:S01]  /*10e0*/  @!PT LDS RZ, [RZ] ;  /* 0x00000000fffff984 */ /* 0x000fe20000000800 */
[----:B------:R-:W-:Y:S01]  /*10f0*/  @!PT LDS RZ, [RZ] ;  /* 0x00000000fffff984 */ /* 0x000fe20000000800 */
[----:B------:R-:W-:Y:S01]  /*1100*/  @!PT LDS RZ, [RZ] ;  /* 0x00000000fffff984 */ /* 0x000fe20000000800 */
[----:B------:R2:W-:Y:S04]  /*1110*/  LDGSTS.E.BYPASS.128 [R17], desc[UR20][R14.64], !P0 ;  /* 0x000000000e117fae */ /* 0x0005e8000c101c54 */
[----:B------:R-:W0:Y:S01]  /*1120*/  LDGDEPBAR ;  /* 0x00000000000079af */ /* 0x000e220000000000 */
[----:B--2---:R-:W-:-:S05]  /*1130*/  IMAD.MOV.U32 R17, RZ, RZ, R58 ;  /* 0x000000ffff117224 */ /* 0x004fca00078e003a */
[----:B------:R2:W-:Y:S02]  /*1140*/  LDGSTS.E.BYPASS.128 [R19], desc[UR20][R16.64], !P0 ;  /* 0x0000000010137fae */ /* 0x0005e4000c101c54 */
[----:B--2---:R-:W-:-:S05]  /*1150*/  IMAD.MOV.U32 R19, RZ, RZ, R61 ;  /* 0x000000ffff137224 */ /* 0x004fca00078e003d */
[----:B------:R2:W-:Y:S01]  /*1160*/  LDGSTS.E.BYPASS.128 [R23], desc[UR20][R18.64], !P0 ;  /* 0x0000000012177fae */ /* 0x0005e2000c101c54 */
[----:B------:R-:W-:-:S03]  /*1170*/  ISETP.GE.U32.AND P0, PT, R56, 0xba0, PT ;  /* 0x00000ba03800780c */ /* 0x000fc60003f06070 */
[----:B------:R-:W0:Y:S01]  /*1180*/  LDGDEPBAR ;  /* 0x00000000000079af */ /* 0x000e220000000000 */
[----:B--2---:R-:W-:-:S05]  /*1190*/  VIADD R23, R59, 0x1 ;  /* 0x000000013b177836 */ /* 0x004fca0000000000 */
[----:B------:R-:W-:-:S04]  /*11a0*/  ISETP.GE.AND P1, PT, R23, 0x4, PT ;  /* 0x000000041700780c */ /* 0x000fc80003f26270 */
[----:B------:R-:W-:-:S04]  /*11b0*/  SEL R23, R23, RZ, !P1 ;  /* 0x000000ff17177207 */ /* 0x000fc80004800000 */
[C---:B------:R-:W-:Y:S01]  /*11c0*/  LEA R56, R23.reuse, UR22, 0xd ;  /* 0x0000001617387c11 */ /* 0x040fe2000f8e68ff */
[----:B------:R-:W-:Y:S01]  /*11d0*/  IMAD R57, R23, 0x1000, R8 ;  /* 0x0000100017397824 */ /* 0x000fe200078e0208 */
[----:B------:R-:W-:-:S04]  /*11e0*/  DEPBAR.LE SB0, 0x4 ;  /* 0x000081000000791a */ /* 0x000fc80000000000 */
[----:B------:R-:W-:Y:S01]  /*11f0*/  BAR.SYNC.DEFER_BLOCKING 0x0 ;  /* 0x0000000000007b1d */ /* 0x000fe20000010000 */
[--C-:B------:R-:W-:Y:S02]  /*1200*/  IMAD R59, R5, 0x2, R56.reuse ;  /* 0x00000002053b7824 */ /* 0x100fe400078e0238 */
[----:B------:R-:W-:Y:S02]  /*1210*/  IMAD R61, R6, 0x2, R56 ;  /* 0x00000002063d7824 */ /* 0x000fe400078e0238 */
[----:B------:R-:W-:Y:S02]  /*1220*/  IMAD.MOV.U32 R56, RZ, RZ, R10 ;  /* 0x000000ffff387224 */ /* 0x000fe400078e000a */
[----:B------:R-:W-:-:S05]  /*1230*/  VIADD R23, R23, 0x1 ;  /* 0x0000000117177836 */ /* 0x000fca0000000000 */
[----:B------:R-:W-:-:S04]  /*1240*/  ISETP.GE.AND P1, PT, R23, 0x4, PT ;  /* 0x000000041700780c */ /* 0x000fc80003f26270 */
[----:B------:R-:W-:Y:S01]  /*1250*/  SEL R23, R23, RZ, !P1 ;  /* 0x000000ff17177207 */ /* 0x000fe20004800000 */
[----:B------:R-:W-:-:S06]  /*1260*/  WARPGROUP.ARRIVE ;  /* 0x00000000000079c5 */ /* 0x000fcc0000000000 */
[----:B------:R-:W-:Y:S04]  /*1270*/  HGMMA.64x64x16.F32.BF16 R24, gdesc[UR12], R24 ;  /* 0x00e000000c1879f0 */ /* 0x000fe80008701818 */
[----:B------:R-:W-:Y:S03]  /*1280*/  HGMMA.64x64x16.F32.BF16 R24, gdesc[UR16], R24, gsb0 ;  /* 0x00e00000101879f0 */ /* 0x000fe60008001818 */
[----:B------:R-:W-:Y:S02]  /*1290*/  WARPGROUP.DEPBAR.LE gsb0, 0x1 ;  /* 0x00008000000079c5 */ /* 0x000fe40000010100 */
[----:B------:R-:W-:Y:S06]  /*12a0*/  BAR.SYNC.DEFER_BLOCKING 0x0 ;  /* 0x0000000000007b1d */ /* 0x000fec0000010000 */
[----:B------:R-:W-:Y:S01]  /*12b0*/  @!PT LDS RZ, [RZ] ;  /* 0x00000000fffff984 */ /* 0x000fe20000000800 */
[----:B------:R-:W-:Y:S01]  /*12c0*/  @!PT LDS RZ, [RZ] ;  /* 0x00000000fffff984 */ /* 0x000fe20000000800 */
[----:B------:R-:W-:Y:S01]  /*12d0*/  @!PT LDS RZ, [RZ] ;  /* 0x00000000fffff984 */ /* 0x000fe20000000800 */
[----:B------:R2:W-:Y:S04]  /*12e0*/  LDGSTS.E.BYPASS.128 [R57], desc[UR20][R14.64+0x40], !P0 ;  /* 0x000000400e397fae */ /* 0x0005e8000c101c54 */
[----:B------:R-:W0:Y:S04]  /*12f0*/  LDGDEPBAR ;  /* 0x00000000000079af */ /* 0x000e280000000000 */
[----:B------:R3:W-:Y:S04]  /*1300*/  LDGSTS.E.BYPASS.128 [R59], desc[UR20][R16.64+0x40], !P0 ;  /* 0x00000040103b7fae */ /* 0x0007e8000c101c54 */
[----:B------:R4:W-:Y:S01]  /*1310*/  LDGSTS.E.BYPASS.128 [R61], desc[UR20][R18.64+0x40], !P0 ;  /* 0x00000040123d7fae */ /* 0x0009e2000c101c54 */
[----:B--2---:R-:W-:Y:S01]  /*1320*/  IMAD.MOV.U32 R57, RZ, RZ, R11 ;  /* 0x000000ffff397224 */ /* 0x004fe200078e000b */
[----:B------:R-:W-:Y:S01]  /*1330*/  IADD3 R56, P0, R56, UR11, RZ ;  /* 0x0000000b38387c10 */ /* 0x000fe2000ff1e0ff */
[----:B------:R-:W-:Y:S01]  /*1340*/  UMOV UR11, UR5 ;  /* 0x00000005000b7c82 */ /* 0x000fe20008000000 */
[----:B------:R-:W0:Y:S02]  /*1350*/  LDGDEPBAR ;  /* 0x00000000000079af */ /* 0x000e240000000000 */
[----:B------:R-:W-:Y:S01]  /*1360*/  IADD3.X R57, R57, UR11, RZ, P0, !PT ;  /* 0x0000000b39397c10 */ /* 0x000fe200087fe4ff */
[----:B------:R-:W-:Y:S01]  /*1370*/  UMOV UR11, UR4 ;  /* 0x00000004000b7c82 */ /* 0x000fe20008000000 */
[----:B------:R-:W-:Y:S01]  /*1380*/  ULEA UR4, UR10, UR6, 0xc ;  /* 0x000000060a047291 */ /* 0x000fe2000f8e603f */
[----:B------:R-:W-:Y:S01]  /*1390*/  R2UR UR14, R56 ;  /* 0x00000000380e72ca */ /* 0x000fe200000e0000 */
[----:B------:R-:W-:Y:S01]  /*13a0*/  IMAD.MOV.U32 R56, RZ, RZ, R12 ;  /* 0x000000ffff387224 */ /* 0x000fe200078e000c */
[----:B------:R-:W-:Y:S01]  /*13b0*/  R2UR UR15, R57 ;  /* 0x00000000390f72ca */ /* 0x000fe200000e0000 */
[----:B------:R-:W-:Y:S01]  /*13c0*/  USHF.R.U32.HI UR4, URZ, 0x4, UR4 ;  /* 0x000000043f047899 */ /* 0x000fe20008011604 */
[----:B------:R-:W-:-:S02]  /*13d0*/  IMAD.MOV.U32 R57, RZ, RZ, R13 ;  /* 0x000000ffff397224 */ /* 0x000fc400078e000d */
[----:B------:R-:W-:Y:S01]  /*13e0*/  IADD3 R56, P0, R56, UR11, RZ ;  /* 0x0000000b38387c10 */ /* 0x000fe2000ff1e0ff */
[----:B------:R-:W-:-:S03]  /*13f0*/  ULOP3.LUT UR4, UR4, 0x3fff, URZ, 0xc0, !UPT ;  /* 0x00003fff04047892 */ /* 0x000fc6000f8ec03f */
[----:B------:R-:W-:Y:S01]  /*1400*/  IADD3.X R57, R57, UR5, RZ, P0, !PT ;  /* 0x0000000539397c10 */ /* 0x000fe200087fe4ff */
[----:B------:R-:W-:Y:S01]  /*1410*/  UIADD3 UR16, UP0, UR7, UR4, URZ ;  /* 0x0000000407107290 */ /* 0x000fe2000ff1e03f */
[----:B------:R-:W-:Y:S01]  /*1420*/  R2UR UR18, R56 ;  /* 0x00000000381272ca */ /* 0x000fe200000e0000 */
[----:B------:R-:W-:Y:S01]  /*1430*/  VIADD R56, R9, 0x60 ;  /* 0x0000006009387836 */ /* 0x000fe20000000000 */
[----:B------:R-:W-:Y:S01]  /*1440*/  R2UR UR19, R57 ;  /* 0x00000000391372ca */ /* 0x000fe200000e0000 */
[----:B------:R-:W-:Y:S01]  /*1450*/  UIADD3.X UR17, URZ, URZ, URZ, UP0, !UPT ;  /* 0x0000003f3f117290 */ /* 0x000fe200087fe43f */
[----:B------:R-:W-:Y:S01]  /*1460*/  IMAD R57, R23, 0x1000, R8 ;  /* 0x0000100017397824 */ /* 0x000fe200078e0208 */
[----:B------:R-:W-:Y:S01]  /*1470*/  ULOP3.LUT UR12, UR16, 0x1000000, URZ, 0xfc, !UPT ;  /* 0x01000000100c7892 */ /* 0x000fe2000f8efc3f */
[----:B------:R-:W-:Y:S01]  /*1480*/  ISETP.GE.U32.AND P0, PT, R56, 0xba0, PT ;  /* 0x00000ba03800780c */ /* 0x000fe20003f06070 */
[----:B------:R-:W-:-:S04]  /*1490*/  DEPBAR.LE SB0, 0x4 ;  /* 0x000081000000791a */ /* 0x000fc80000000000 */
[----:B------:R-:W-:Y:S01]  /*14a0*/  BAR.SYNC.DEFER_BLOCKING 0x0 ;  /* 0x0000000000007b1d */ /* 0x000fe20000010000 */
[----:B------:R-:W-:Y:S01]  /*14b0*/  ULOP3.LUT UR13, UR17, 0x80000020, URZ, 0xfc, !UPT ;  /* 0x80000020110d7892 */ /* 0x000fe2000f8efc3f */
[C---:B------:R-:W-:Y:S01]  /*14c0*/  LEA R56, R23.reuse, UR22, 0xd ;  /* 0x0000001617387c11 */ /* 0x040fe2000f8e68ff */
[----:B------:R-:W-:Y:S01]  /*14d0*/  UIADD3.64 UR16, UR16, UR8, URZ ;  /* 0x0000000810107297 */ /* 0x000fe2000fffe03f */
[----:B------:R-:W-:Y:S01]  /*14e0*/  VIADD R23, R23, 0x1 ;  /* 0x0000000117177836 */ /* 0x000fe20000000000 */
[----:B------:R-:W-:Y:S01]  /*14f0*/  UIADD3 UR4, UR10, 0x1, URZ ;  /* 0x000000010a047890 */ /* 0x000fe2000fffe03f */
[----:B------:R-:W-:Y:S01]  /*1500*/  VIADD R9, R9, 0x80 ;  /* 0x0000008009097836 */ /* 0x000fe20000000000 */
[----:B------:R-:W-:Y:S01]  /*1510*/  UMOV UR5, URZ ;  /* 0x0000003f00057c82 */ /* 0x000fe20008000000 */
[--C-:B---3--:R-:W-:Y:S01]  /*1520*/  IMAD R59, R5, 0x2, R56.reuse ;  /* 0x00000002053b7824 */ /* 0x108fe200078e0238 */
[----:B------:R-:W-:Y:S01]  /*1530*/  UISETP.GE.AND UP0, UPT, UR4, 0x4, UPT ;  /* 0x000000040400788c */ /* 0x000fe2000bf06270 */
[----:B----4-:R-:W-:-:S02]  /*1540*/  IMAD R61, R6, 0x2, R56 ;  /* 0x00000002063d7824 */ /* 0x010fc400078e0238 */
[----:B------:R-:W-:Y:S01]  /*1550*/  IMAD.MOV.U32 R56, RZ, RZ, R10 ;  /* 0x000000ffff387224 */ /* 0x000fe200078e000a */
[----:B------:R-:W-:-:S06]  /*1560*/  WARPGROUP.ARRIVE ;  /* 0x00000000000079c5 */ /* 0x000fcc0000000000 */
[----:B------:R-:W-:Y:S04]  /*1570*/  HGMMA.64x64x16.F32.BF16 R24, gdesc[UR12], R24 ;  /* 0x00e000000c1879f0 */ /* 0x000fe80008701818 */
[----:B------:R-:W-:Y:S01]  /*1580*/  HGMMA.64x64x16.F32.BF16 R24, gdesc[UR16], R24, gsb0 ;  /* 0x00e00000101879f0 */ /* 0x000fe20008001818 */
[----:B------:R-:W-:-:S04]  /*1590*/  USEL UR18, UR4, URZ, !UP0 ;  /* 0x0000003f04127287 */ /* 0x000fc8000c000000 */
[----:B------:R-:W-:-:S04]  /*15a0*/  ULEA UR4, UR18, UR22, 0xd ;  /* 0x0000001612047291 */ /* 0x000fc8000f8e683f */
[----:B------:R-:W-:-:S04]  /*15b0*/  USHF.R.U32.HI UR4, URZ, 0x4, UR4 ;  /* 0x000000043f047899 */ /* 0x000fc80008011604 */
[----:B------:R-:W-:-:S07]  /*15c0*/  ULOP3.LUT UR4, UR4, 0x3fff, URZ, 0xc0, !UPT ;  /* 0x00003fff04047892 */ /* 0x000fce000f8ec03f */
[----:B------:R-:W-:Y:S01]  /*15d0*/  UMOV UR10, UR4 ;  /* 0x00000004000a7c82 */ /* 0x000fe20008000000 */
        /* <DEDUP_REMOVED lines=9> */
[----:B------:R-:W-:Y:S01]  /*1670*/  IADD3 R56, P0, R56, UR10, RZ ;  /* 0x0000000a38387c10 */ /* 0x000fe2000ff1e0ff */
[----:B------:R-:W-:-:S02]  /*1680*/  UMOV UR10, UR5 ;  /* 0x00000005000a7c82 */ /* 0x000fc40008000000 */
[----:B------:R-:W0:Y:S01]  /*1690*/  LDGDEPBAR ;  /* 0x00000000000079af */ /* 0x000e220000000000 */
[----:B--2---:R-:W-:Y:S01]  /*16a0*/  IADD3.X R57, R11, UR10, RZ, P0, !PT ;  /* 0x0000000a0b397c10 */ /* 0x004fe200087fe4ff */
[----:B------:R-:W-:Y:S01]  /*16b0*/  ULEA UR10, UR18, UR6, 0xc ;  /* 0x00000006120a7291 */ /* 0x000fe2000f8e603f */
[----:B------:R-:W-:Y:S01]  /*16c0*/  R2UR UR14, R56 ;  /* 0x00000000380e72ca */ /* 0x000fe200000e0000 */
[----:B------:R-:W-:Y:S01]  /*16d0*/  IMAD.MOV.U32 R56, RZ, RZ, R12 ;  /* 0x000000ffff387224 */ /* 0x000fe200078e000c */
[----:B------:R-:W-:Y:S01]  /*16e0*/  R2UR UR15, R57 ;  /* 0x00000000390f72ca */ /* 0x000fe200000e0000 */
[----:B------:R-:W-:-:S04]  /*16f0*/  USHF.R.U32.HI UR10, URZ, 0x4, UR10 ;  /* 0x000000043f0a7899 */ /* 0x000fc8000801160a */
[----:B------:R-:W-:-:S04]  /*1700*/  ULOP3.LUT UR10, UR10, 0x3fff, URZ, 0xc0, !UPT ;  /* 0x00003fff0a0a7892 */ /* 0x000fc8000f8ec03f */
[----:B------:R-:W-:-:S03]  /*1710*/  UIADD3 UR16, UP0, UR7, UR10, URZ ;  /* 0x0000000a07107290 */ /* 0x000fc6000ff1e03f */
[----:B------:R-:W-:Y:S01]  /*1720*/  UMOV UR7, UR4 ;  /* 0x0000000400077c82 */ /* 0x000fe20008000000 */
[----:B------:R-:W-:Y:S01]  /*1730*/  UIADD3.X UR17, URZ, URZ, URZ, UP0, !UPT ;  /* 0x0000003f3f117290 */ /* 0x000fe200087fe43f */
[----:B------:R-:W-:Y:S01]  /*1740*/  IADD3 R56, P0, R56, UR7, RZ ;  /* 0x0000000738387c10 */ /* 0x000fe2000ff1e0ff */
[----:B------:R-:W-:Y:S02]  /*1750*/  ULOP3.LUT UR12, UR16, 0x1000000, URZ, 0xfc, !UPT ;  /* 0x01000000100c7892 */ /* 0x000fe4000f8efc3f */
[----:B------:R-:W-:Y:S01]  /*1760*/  ULOP3.LUT UR13, UR17, 0x80000020, URZ, 0xfc, !UPT ;  /* 0x80000020110d7892 */ /* 0x000fe2000f8efc3f */
[----:B------:R-:W-:Y:S01]  /*1770*/  IADD3.X R57, R13, UR5, RZ, P0, !PT ;  /* 0x000000050d397c10 */ /* 0x000fe200087fe4ff */
[----:B------:R-:W-:-:S04]  /*1780*/  DEPBAR.LE SB0, 0x4 ;  /* 0x000081000000791a */ /* 0x000fc80000000000 */
[----:B------:R-:W-:Y:S01]  /*1790*/  BAR.SYNC.DEFER_BLOCKING 0x0 ;  /* 0x0000000000007b1d */ /* 0x000fe20000010000 */
[----:B------:R-:W-:Y:S01]  /*17a0*/  R2UR UR10, R56 ;  /* 0x00000000380a72ca */ /* 0x000fe200000e0000 */
[----:B------:R-:W-:Y:S01]  /*17b0*/  UIADD3.64 UR8, UR16, UR8, URZ ;  /* 0x0000000810087297 */ /* 0x000fe2000fffe03f */
[----:B------:R-:W-:Y:S02]  /*17c0*/  R2UR UR11, R57 ;  /* 0x00000000390b72ca */ /* 0x000fe400000e0000 */
[C---:B------:R-:W-:Y:S01]  /*17d0*/  ISETP.GE.AND P0, PT, R23.reuse, 0x4, PT ;  /* 0x000000041700780c */ /* 0x040fe20003f06270 */
[----:B------:R-:W-:Y:S01]  /*17e0*/  UMOV UR4, UR18 ;  /* 0x0000001200047c82 */ /* 0x000fe20008000000 */
[----:B------:R-:W-:Y:S02]  /*17f0*/  IADD3 R56, P1, R18, 0x100, RZ ;  /* 0x0000010012387810 */ /* 0x000fe40007f3e0ff */
[----:B---3--:R-:W-:Y:S02]  /*1800*/  SEL R59, R23, RZ, !P0 ;  /* 0x000000ff173b7207 */ /* 0x008fe40004000000 */
[----:B------:R-:W-:Y:S01]  /*1810*/  ISETP.GE.U32.AND P0, PT, R9, 0xba0, PT ;  /* 0x00000ba00900780c */ /* 0x000fe20003f06070 */
[----:B----4-:R-:W-:Y:S01]  /*1820*/  IMAD.X R61, RZ, RZ, R19, P1 ;  /* 0x000000ffff3d7224 */ /* 0x010fe200008e0613 */
[----:B------:R-:W-:-:S02]  /*1830*/  LEA R11, R59, UR22, 0xd ;  /* 0x000000163b0b7c11 */ /* 0x000fc4000f8e68ff */
[----:B------:R-:W-:-:S03]  /*1840*/  IADD3 R57, P3, R14, 0x100, RZ ;  /* 0x000001000e397810 */ /* 0x000fc60007f7e0ff */
[--C-:B------:R-:W-:Y:S02]  /*1850*/  IMAD R13, R5, 0x2, R11.reuse ;  /* 0x00000002050d7824 */ /* 0x100fe400078e020b */
[----:B------:R-:W-:Y:S02]  /*1860*/  IMAD R23, R6, 0x2, R11 ;  /* 0x0000000206177824 */ /* 0x000fe400078e020b */
[----:B------:R-:W-:Y:S01]  /*1870*/  IMAD R11, R59, 0x1000, R8 ;  /* 0x000010003b0b7824 */ /* 0x000fe200078e0208 */
[----:B------:R-:W-:Y:S01]  /*1880*/  WARPGROUP.ARRIVE ;  /* 0x00000000000079c5 */ /* 0x000fe20000000000 */
[----:B------:R-:W-:-:S05]  /*1890*/  IMAD.X R60, RZ, RZ, R15, P3 ;  /* 0x000000ffff3c7224 */ /* 0x000fca00018e060f */
[----:B------:R-:W-:Y:S04]  /*18a0*/  HGMMA.64x64x16.F32.BF16 R24, gdesc[UR12], R24 ;  /* 0x00e000000c1879f0 */ /* 0x000fe80008701818 */
[----:B------:R-:W-:Y:S03]  /*18b0*/  HGMMA.64x64x16.F32.BF16 R24, gdesc[UR8], R24, gsb0 ;  /* 0x00e00000081879f0 */ /* 0x000fe60008001818 */
[----:B------:R-:W-:Y:S02]  /*18c0*/  WARPGROUP.DEPBAR.LE gsb0, 0x1 ;  /* 0x00008000000079c5 */ /* 0x000fe40000010100 */
[----:B------:R-:W-:Y:S06]  /*18d0*/  BAR.SYNC.DEFER_BLOCKING 0x0 ;  /* 0x0000000000007b1d */ /* 0x000fec0000010000 */
[----:B------:R-:W-:Y:S01]  /*18e0*/  @!PT LDS RZ, [RZ] ;  /* 0x00000000fffff984 */ /* 0x000fe20000000800 */
[----:B------:R-:W-:Y:S01]  /*18f0*/  @!PT LDS RZ, [RZ] ;  /* 0x00000000fffff984 */ /* 0x000fe20000000800 */
[----:B------:R-:W-:Y:S01]  /*1900*/  @!PT LDS RZ, [RZ] ;  /* 0x00000000fffff984 */ /* 0x000fe20000000800 */
[----:B------:R-:W-:Y:S04]  /*1910*/  LDGSTS.E.BYPASS.128 [R11], desc[UR20][R14.64+0xc0], !P0 ;  /* 0x000000c00e0b7fae */ /* 0x000fe8000c101c54 */
[----:B------:R-:W0:Y:S04]  /*1920*/  LDGDEPBAR ;  /* 0x00000000000079af */ /* 0x000e280000000000 */
[----:B------:R-:W-:Y:S04]  /*1930*/  LDGSTS.E.BYPASS.128 [R13], desc[UR20][R16.64+0xc0], !P0 ;  /* 0x000000c0100d7fae */ /* 0x000fe8000c101c54 */
[----:B------:R2:W-:Y:S01]  /*1940*/  LDGSTS.E.BYPASS.128 [R23], desc[UR20][R18.64+0xc0], !P0 ;  /* 0x000000c012177fae */ /* 0x0005e2000c101c54 */
[----:B------:R-:W-:-:S03]  /*1950*/  ISETP.GE.U32.AND P0, PT, R9, 0xbe0, PT ;  /* 0x00000be00900780c */ /* 0x000fc60003f06070 */
[----:B------:R-:W0:Y:S01]  /*1960*/  LDGDEPBAR ;  /* 0x00000000000079af */ /* 0x000e220000000000 */
[----:B--2---:R-:W-:-:S05]  /*1970*/  IADD3 R23, P2, R16, 0x100, RZ ;  /* 0x0000010010177810 */ /* 0x004fca0007f5e0ff */
[----:B------:R-:W-:-:S04]  /*1980*/  IMAD.X R58, RZ, RZ, R17, P2 ;  /* 0x000000ffff3a7224 */ /* 0x000fc800010e0611 */
[----:B------:R-:W-:Y:S05]  /*1990*/  @!P0 BRA `(.L_x_0) ;  /* 0xfffffff0004c8947 */ /* 0x000fea000383ffff */
[----:B------:R-:W-:Y:S02]  /*19a0*/  WARPGROUP.DEPBAR.LE gsb0, 0x0 ;  /* 0x00008000000079c5 */ /* 0x000fe40000010000 */
[----:B------:R-:W-:-:S04]  /*19b0*/  DEPBAR.LE SB0, 0x0 ;  /* 0x000080000000791a */ /* 0x000fc80000000000 */
[--C-:B------:R-:W-:Y:S01]  /*19c0*/  SHF.R.U32.HI R5, RZ, 0x2, R2.reuse ;  /* 0x00000002ff057819 */ /* 0x100fe20000011602 */
[----:B------:R-:W-:Y:S01]  /*19d0*/  IMAD.SHL.U32 R6, R21, 0x10, RZ ;  /* 0x0000001015067824 */ /* 0x000fe200078e00ff */
[----:B------:R-:W-:Y:S02]  /*19e0*/  LOP3.LUT R22, R22, 0x6, RZ, 0xc0, !PT ;  /* 0x0000000616167812 */ /* 0x000fe400078ec0ff */
[----:B------:R-:W-:Y:S02]  /*19f0*/  CS2R R16, SRZ ;  /* 0x0000000000107805 */ /* 0x000fe4000001ff00 */
[----:B------:R-:W-:Y:S02]  /*1a00*/  SHF.R.U32.HI R9, RZ, 0x1, R2 ;  /* 0x00000001ff097819 */ /* 0x000fe40000011602 */
[----:B------:R-:W-:Y:S02]  /*1a10*/  CS2R R18, SRZ ;  /* 0x0000000000127805 */ /* 0x000fe4000001ff00 */
[----:B------:R-:W-:-:S02]  /*1a20*/  SGXT.U32 R5, R5, 0x3 ;  /* 0x000000030505781a */ /* 0x000fc40000000000 */
[----:B------:R-:W-:Y:S02]  /*1a30*/  LOP3.LUT R22, R22, 0x40, R9, 0xf8, !PT ;  /* 0x0000004016167812 */ /* 0x000fe400078ef809 */
[----:B------:R-:W-:Y:S01]  /*1a40*/  LOP3.LUT R5, R5, 0x30, R6, 0xf8, !PT ;  /* 0x0000003005057812 */ /* 0x000fe200078ef806 */
[----:B------:R-:W2:Y:S01]  /*1a50*/  LDC.64 R8, c[0x0][0x210] ;  /* 0x00008400ff087b82 */ /* 0x000ea20000000a00 */
[----:B------:R-:W-:-:S03]  /*1a60*/  LOP3.LUT R6, R3, 0x78, R4, 0xf8, !PT ;  /* 0x0000007803067812 */ /* 0x000fc600078ef804 */
[----:B------:R-:W-:Y:S01]  /*1a70*/  IMAD R5, R5, 0x88, R22 ;  /* 0x0000008805057824 */ /* 0x000fe200078e0216 */
[----:B------:R-:W-:-:S04]  /*1a80*/  ISETP.GE.AND P0, PT, R6, 0xc00, PT ;  /* 0x00000c000600780c */ /* 0x000fc80003f06270 */
[----:B------:R-:W-:Y:S01]  /*1a90*/  LEA R5, R5, UR6, 0x2 ;  /* 0x0000000605057c11 */ /* 0x000fe2000f8e10ff */
[----:B------:R-:W-:Y:S01]  /*1aa0*/  BAR.SYNC.DEFER_BLOCKING 0x0 ;  /* 0x0000000000007b1d */ /* 0x000fe20000010000 */
[----:B------:R-:W-:-:S05]  /*1ab0*/  ISETP.LT.AND P3, PT, R7, R0, !P0 ;  /* 0x000000000700720c */ /* 0x000fca0004761270 */
[----:B------:R-:W-:Y:S04]  /*1ac0*/  STS.64 [R5], R24 ;  /* 0x0000001805007388 */ /* 0x000fe80000000a00 */
[----:B------:R-:W-:Y:S04]  /*1ad0*/  STS.64 [R5+0x1100], R26 ;  /* 0x0011001a05007388 */ /* 0x000fe80000000a00 */
[----:B------:R-:W-:Y:S04]  /*1ae0*/  STS.64 [R5+0x20], R28 ;  /* 0x0000201c05007388 */ /* 0x000fe80000000a00 */
[----:B------:R-:W-:Y:S04]  /*1af0*/  STS.64 [R5+0x1120], R30 ;  /* 0x0011201e05007388 */ /* 0x000fe80000000a00 */
[----:B------:R-:W-:Y:S04]  /*1b00*/  STS.64 [R5+0x40], R32 ;  /* 0x0000402005007388 */ /* 0x000fe80000000a00 */
[----:B------:R-:W-:Y:S04]  /*1b10*/  STS.64 [R5+0x1140], R34 ;  /* 0x0011402205007388 */ /* 0x000fe80000000a00 */
[----:B------:R2:W-:Y:S04]  /*1b20*/  STS.64 [R5+0x60], R36 ;  /* 0x0000602405007388 */ /* 0x0005e80000000a00 */
[----:B------:R-:W-:Y:S04]  /*1b30*/  STS.64 [R5+0x1160], R38 ;  /* 0x0011602605007388 */ /* 0x000fe80000000a00 */
[----:B------:R-:W-:Y:S04]  /*1b40*/  STS.64 [R5+0x80], R40 ;  /* 0x0000802805007388 */ /* 0x000fe80000000a00 */
[----:B------:R-:W-:Y:S01]  /*1b50*/  STS.64 [R5+0x1180], R42 ;  /* 0x0011802a05007388 */ /* 0x000fe20000000a00 */
[----:B--2---:R-:W-:-:S03]  /*1b60*/  IMAD.WIDE R36, R6, 0x2, R8 ;  /* 0x0000000206247825 */ /* 0x004fc600078e0208 */
[----:B------:R-:W-:Y:S04]  /*1b70*/  STS.64 [R5+0xa0], R44 ;  /* 0x0000a02c05007388 */ /* 0x000fe80000000a00 */
[----:B------:R2:W-:Y:S04]  /*1b80*/  STS.64 [R5+0x11a0], R46 ;  /* 0x0011a02e05007388 */ /* 0x0005e80000000a00 */
[----:B------:R-:W-:Y:S04]  /*1b90*/  STS.64 [R5+0xc0], R48 ;  /* 0x0000c03005007388 */ /* 0x000fe80000000a00 */
[----:B------:R-:W-:Y:S04]  /*1ba0*/  STS.64 [R5+0x11c0], R50 ;  /* 0x0011c03205007388 */ /* 0x000fe80000000a00 */
[----:B------:R-:W-:Y:S04]  /*1bb0*/  STS.64 [R5+0xe0], R52 ;  /* 0x0000e03405007388 */ /* 0x000fe80000000a00 */
[----:B------:R-:W-:Y:S01]  /*1bc0*/  STS.64 [R5+0x11e0], R54 ;  /* 0x0011e03605007388 */ /* 0x000fe20000000a00 */
[----:B------:R-:W-:Y:S01]  /*1bd0*/  BAR.SYNC.DEFER_BLOCKING 0x0 ;  /* 0x0000000000007b1d */ /* 0x000fe20000010000 */
[----:B------:R-:W-:-:S04]  /*1be0*/  LOP3.LUT R3, R7, 0x10, RZ, 0xfc, !PT ;  /* 0x0000001007037812 */ /* 0x000fc800078efcff */
[----:B------:R-:W-:Y:S02]  /*1bf0*/  ISETP.LT.AND P2, PT, R3, R0, !P0 ;  /* 0x000000000300720c */ /* 0x000fe40004741270 */
[----:B------:R-:W-:Y:S02]  /*1c00*/  CS2R R24, SRZ ;  /* 0x0000000000187805 */ /* 0x000fe4000001ff00 */
[----:B------:R-:W-:Y:S01]  /*1c10*/  CS2R R26, SRZ ;  /* 0x00000000001a7805 */ /* 0x000fe2000001ff00 */
[----:B------:R-:W3:Y:S01]  /*1c20*/  @P3 LDG.E.EL.128 R16, desc[UR20][R36.64] ;  /* 0x0000001424103981 */ /* 0x000ee2000c2e1d00 */
[----:B------:R-:W-:-:S07]  /*1c30*/  LOP3.LUT R3, R7, 0x20, RZ, 0xfc, !PT ;  /* 0x0000002007037812 */ /* 0x000fce00078efcff */
[----:B------:R-:W4:Y:S01]  /*1c40*/  @P2 LDG.E.EL.128 R24, desc[UR20][R36.64] ;  /* 0x0000001424182981 */ /* 0x000f22000c2e1d00 */
[----:B------:R-:W-:Y:S02]  /*1c50*/  ISETP.LT.AND P1, PT, R3, R0, !P0 ;  /* 0x000000000300720c */ /* 0x000fe40004721270 */
[----:B------:R-:W-:Y:S02]  /*1c60*/  CS2R R8, SRZ ;  /* 0x0000000000087805 */ /* 0x000fe4000001ff00 */
[----:B------:R-:W-:Y:S02]  /*1c70*/  CS2R R10, SRZ ;  /* 0x00000000000a7805 */ /* 0x000fe4000001ff00 */
[----:B------:R-:W-:-:S07]  /*1c80*/  LOP3.LUT R3, R7, 0x30, RZ, 0xfc, !PT ;  /* 0x0000003007037812 */ /* 0x000fce00078efcff */
[----:B------:R-:W5:Y:S01]  /*1c90*/  @P1 LDG.E.EL.128 R8, desc[UR20][R36.64] ;  /* 0x0000001424081981 */ /* 0x000f62000c2e1d00 */
[----:B------:R-:W-:Y:S02]  /*1ca0*/  ISETP.LT.AND P0, PT, R3, R0, !P0 ;  /* 0x000000000300720c */ /* 0x000fe40004701270 */
[----:B------:R-:W-:Y:S02]  /*1cb0*/  CS2R R12, SRZ ;  /* 0x00000000000c7805 */ /* 0x000fe4000001ff00 */
[----:B------:R-:W-:-:S09]  /*1cc0*/  CS2R R14, SRZ ;  /* 0x00000000000e7805 */ /* 0x000fd2000001ff00 */
[----:B------:R2:W5:Y:S01]  /*1cd0*/  @P0 LDG.E.EL.128 R12, desc[UR20][R36.64] ;  /* 0x00000014240c0981 */ /* 0x000562000c2e1d00 */
[----:B------:R-:W-:Y:S01]  /*1ce0*/  SHF.R.U32.HI R0, RZ, 0x4, R2 ;  /* 0x00000004ff007819 */ /* 0x000fe20000011602 */
[----:B------:R-:W-:Y:S01]  /*1cf0*/  IMAD.SHL.U32 R21, R21, 0x2, RZ ;  /* 0x0000000215157824 */ /* 0x000fe200078e00ff */
[----:B------:R-:W-:Y:S02]  /*1d00*/  LOP3.LUT R4, R4, 0x78, RZ, 0xc0, !PT ;  /* 0x0000007804047812 */ /* 0x000fe400078ec0ff */
[----:B------:R-:W-:-:S04]  /*1d10*/  SGXT.U32 R0, R0, 0x1 ;  /* 0x000000010000781a */ /* 0x000fc80000000000 */
[----:B------:R-:W-:Y:S01]  /*1d20*/  LOP3.LUT R21, R0, 0xe, R21, 0xf8, !PT ;  /* 0x0000000e00157812 */ /* 0x000fe200078ef815 */
[----:B------:R-:W-:-:S04]  /*1d30*/  IMAD R0, R7, 0xc00, R6 ;  /* 0x00000c0007007824 */ /* 0x000fc800078e0206 */
[----:B------:R-:W-:-:S05]  /*1d40*/  IMAD R4, R21, 0x88, R4 ;  /* 0x0000008815047824 */ /* 0x000fca00078e0204 */
[----:B--2---:R-:W-:-:S05]  /*1d50*/  LEA R46, R4, UR6, 0x2 ;  /* 0x00000006042e7c11 */ /* 0x004fca000f8e10ff */
[----:B------:R-:W2:Y:S04]  /*1d60*/  LDS.128 R32, [R46] ;  /* 0x000000002e207984 */ /* 0x000ea80000000c00 */
[----:B------:R-:W2:Y:S04]  /*1d70*/  LDS.128 R28, [R46+0x10] ;  /* 0x000010002e1c7984 */ /* 0x000ea80000000c00 */
[----:B------:R-:W2:Y:S04]  /*1d80*/  LDS.128 R20, [R46+0x2200] ;  /* 0x002200002e147984 */ /* 0x000ea80000000c00 */
[----:B------:R-:W2:Y:S01]  /*1d90*/  LDS.128 R4, [R46+0x2210] ;  /* 0x002210002e047984 */ /* 0x000ea20000000c00 */
[C---:B---3--:R-:W-:Y:S01]  /*1da0*/  PRMT R2, R16.reuse, 0x7632, R2 ;  /* 0x0000763210027816 */ /* 0x048fe20000000002 */
[----:B------:R-:W-:Y:S01]  /*1db0*/  IMAD.U32 R3, R16, 0x10000, RZ ;  /* 0x0001000010037824 */ /* 0x000fe200078e00ff */
[C---:B------:R-:W-:Y:S01]  /*1dc0*/  PRMT R16, R17.reuse, 0x7632, R16 ;  /* 0x0000763211107816 */ /* 0x040fe20000000010 */
[----:B------:R-:W-:Y:S01]  /*1dd0*/  IMAD.U32 R17, R17, 0x10000, RZ ;  /* 0x0001000011117824 */ /* 0x000fe200078e00ff */
[----:B------:R-:W-:Y:S01]  /*1de0*/  PRMT R37, R18, 0x7632, R37 ;  /* 0x0000763212257816 */ /* 0x000fe20000000025 */
[----:B------:R-:W-:-:S02]  /*1df0*/  IMAD.U32 R36, R2, 0x10000, RZ ;  /* 0x0001000002247824 */ /* 0x000fc400078e00ff */
[----:B--2---:R-:W-:Y:S01]  /*1e00*/  FADD R3, R32, R3 ;  /* 0x0000000320037221 */ /* 0x004fe20000000000 */
[----:B------:R-:W-:Y:S01]  /*1e10*/  IMAD.U32 R39, R18, 0x10000, RZ ;  /* 0x0001000012277824 */ /* 0x000fe200078e00ff */
[C---:B------:R-:W-:Y:S01]  /*1e20*/  PRMT R38, R19.reuse, 0x7632, R38 ;  /* 0x0000763213267816 */ /* 0x040fe20000000026 */
[----:B------:R-:W-:Y:S02]  /*1e30*/  IMAD.U32 R41, R19, 0x10000, RZ ;  /* 0x0001000013297824 */ /* 0x000fe400078e00ff */
[----:B------:R-:W-:Y:S01]  /*1e40*/  FADD R2, R34, R17 ;  /* 0x0000001122027221 */ /* 0x000fe20000000000 */
[----:B------:R-:W-:Y:S02]  /*1e50*/  IMAD.U32 R32, R16, 0x10000, RZ ;  /* 0x0001000010207824 */ /* 0x000fe400078e00ff */
[----:B-1----:R-:W-:Y:S01]  /*1e60*/  FADD R28, R28, R39 ;  /* 0x000000271c1c7221 */ /* 0x002fe20000000000 */
[----:B------:R-:W1:Y:S01]  /*1e70*/  LDS.128 R16, [R46+0x4400] ;  /* 0x004400002e107984 */ /* 0x000e620000000c00 */
[----:B------:R-:W-:-:S02]  /*1e80*/  IMAD.U32 R34, R37, 0x10000, RZ ;  /* 0x0001000025227824 */ /* 0x000fc400078e00ff */
[----:B------:R-:W-:Y:S01]  /*1e90*/  FADD R36, R33, R36 ;  /* 0x0000002421247221 */ /* 0x000fe20000000000 */
[----:B------:R-:W-:Y:S02]  /*1ea0*/  IMAD.U32 R38, R38, 0x10000, RZ ;  /* 0x0001000026267824 */ /* 0x000fe400078e00ff */
[----:B------:R-:W-:Y:S01]  /*1eb0*/  FADD R37, R35, R32 ;  /* 0x0000002023257221 */ /* 0x000fe20000000000 */
[----:B------:R-:W-:Y:S01]  /*1ec0*/  FADD R29, R29, R34 ;  /* 0x000000221d1d7221 */ /* 0x000fe20000000000 */
[C---:B----4-:R-:W-:Y:S02]  /*1ed0*/  IMAD.U32 R39, R24.reuse, 0x10000, RZ ;  /* 0x0001000018277824 */ /* 0x050fe400078e00ff */
[--C-:B------:R-:W-:Y:S01]  /*1ee0*/  FADD R31, R31, R38.reuse ;  /* 0x000000261f1f7221 */ /* 0x100fe20000000000 */
[----:B------:R-:W-:Y:S01]  /*1ef0*/  PRMT R38, R24, 0x7632, R38 ;  /* 0x0000763218267816 */ /* 0x000fe20000000026 */
[----:B------:R-:W2:Y:S01]  /*1f00*/  LDS.128 R32, [R46+0x4410] ;  /* 0x004410002e207984 */ /* 0x000ea20000000c00 */
[C---:B------:R-:W-:Y:S01]  /*1f10*/  PRMT R24, R25.reuse, 0x7632, R24 ;  /* 0x0000763219187816 */ /* 0x040fe20000000018 */
[----:B------:R-:W-:Y:S01]  /*1f20*/  FADD R30, R30, R41 ;  /* 0x000000291e1e7221 */ /* 0x000fe20000000000 */
[----:B------:R-:W-:Y:S01]  /*1f30*/  IMAD.U32 R41, R25, 0x10000, RZ ;  /* 0x0001000019297824 */ /* 0x000fe200078e00ff */
[----:B------:R-:W-:Y:S01]  /*1f40*/  PRMT R42, R26, 0x7632, R42 ;  /* 0x000076321a2a7816 */ /* 0x000fe2000000002a */
[----:B------:R-:W-:-:S02]  /*1f50*/  IMAD.U32 R40, R38, 0x10000, RZ ;  /* 0x0001000026287824 */ /* 0x000fc400078e00ff */
[----:B------:R-:W-:Y:S01]  /*1f60*/  FADD R39, R20, R39 ;  /* 0x0000002714277221 */ /* 0x000fe20000000000 */
[----:B------:R-:W-:Y:S02]  /*1f70*/  IMAD.U32 R44, R24, 0x10000, RZ ;  /* 0x00010000182c7824 */ /* 0x000fe400078e00ff */
[----:B------:R-:W-:Y:S01]  /*1f80*/  FADD R38, R22, R41 ;  /* 0x0000002916267221 */ /* 0x000fe20000000000 */
[----:B------:R-:W-:Y:S01]  /*1f90*/  FADD R40, R21, R40 ;  /* 0x0000002815287221 */ /* 0x000fe20000000000 */
[----:B------:R-:W-:Y:S02]  /*1fa0*/  IMAD.U32 R45, R26, 0x10000, RZ ;  /* 0x000100001a2d7824 */ /* 0x000fe400078e00ff */
[----:B------:R-:W-:Y:S01]  /*1fb0*/  FADD R41, R23, R44 ;  /* 0x0000002c17297221 */ /* 0x000fe20000000000 */
[C---:B------:R-:W-:Y:S01]  /*1fc0*/  PRMT R43, R27.reuse, 0x7632, R43 ;  /* 0x000076321b2b7816 */ /* 0x040fe2000000002b */
[----:B------:R-:W3:Y:S01]  /*1fd0*/  LDS.128 R20, [R46+0x6610] ;  /* 0x006610002e147984 */ /* 0x000ee20000000c00 */
[----:B------:R-:W-:-:S02]  /*1fe0*/  IMAD.U32 R47, R27, 0x10000, RZ ;  /* 0x000100001b2f7824 */ /* 0x000fc400078e00ff */
[----:B------:R-:W-:Y:S01]  /*1ff0*/  IMAD.U32 R44, R42, 0x10000, RZ ;  /* 0x000100002a2c7824 */ /* 0x000fe200078e00ff */
[----:B------:R-:W4:Y:S01]  /*2000*/  LDS.128 R24, [R46+0x6600] ;  /* 0x006600002e187984 */ /* 0x000f220000000c00 */
[----:B------:R-:W-:Y:S01]  /*2010*/  FADD R42, R4, R45 ;  /* 0x0000002d042a7221 */ /* 0x000fe20000000000 */
[----:B------:R-:W-:Y:S02]  /*2020*/  IMAD.U32 R48, R43, 0x10000, RZ ;  /* 0x000100002b307824 */ /* 0x000fe400078e00ff */
[----:B------:R-:W-:Y:S01]  /*2030*/  FADD R45, R5, R44 ;  /* 0x0000002c052d7221 */ /* 0x000fe20000000000 */
[C---:B-----5:R-:W-:Y:S01]  /*2040*/  PRMT R5, R9.reuse, 0x7632, R5 ;  /* 0x0000763209057816 */ /* 0x060fe20000000005 */
[----:B------:R-:W-:Y:S01]  /*2050*/  FADD R43, R6, R47 ;  /* 0x0000002f062b7221 */ /* 0x000fe20000000000 */
[C---:B------:R-:W-:Y:S01]  /*2060*/  PRMT R4, R8.reuse, 0x7632, R4 ;  /* 0x0000763208047816 */ /* 0x040fe20000000004 */
[----:B------:R-:W-:Y:S01]  /*2070*/  IMAD.U32 R47, R8, 0x10000, RZ ;  /* 0x00010000082f7824 */ /* 0x000fe200078e00ff */
[----:B------:R-:W-:Y:S01]  /*2080*/  PRMT R6, R10, 0x7632, R6 ;  /* 0x000076320a067816 */ /* 0x000fe20000000006 */
[----:B------:R-:W-:-:S02]  /*2090*/  IMAD.U32 R9, R9, 0x10000, RZ ;  /* 0x0001000009097824 */ /* 0x000fc400078e00ff */
[----:B------:R-:W-:Y:S01]  /*20a0*/  FADD R44, R7, R48 ;  /* 0x00000030072c7221 */ /* 0x000fe20000000000 */
[----:B------:R-:W-:Y:S01]  /*20b0*/  IMAD.U32 R8, R5, 0x10000, RZ ;  /* 0x0001000005087824 */ /* 0x000fe200078e00ff */
[----:B------:R-:W-:Y:S01]  /*20c0*/  PRMT R7, R11, 0x7632, R7 ;  /* 0x000076320b077816 */ /* 0x000fe20000000007 */
[----:B------:R-:W-:Y:S02]  /*20d0*/  IMAD.U32 R4, R4, 0x10000, RZ ;  /* 0x0001000004047824 */ /* 0x000fe400078e00ff */
[----:B-1----:R-:W-:Y:S01]  /*20e0*/  FADD R18, R18, R9 ;  /* 0x0000000912127221 */ /* 0x002fe20000000000 */
[----:B------:R-:W-:Y:S01]  /*20f0*/  FADD R19, R19, R8 ;  /* 0x0000000813137221 */ /* 0x000fe20000000000 */
[----:B------:R-:W-:Y:S01]  /*2100*/  IMAD.U32 R6, R6, 0x10000, RZ ;  /* 0x0001000006067824 */ /* 0x000fe200078e00ff */
[----:B------:R-:W1:Y:S01]  /*2110*/  LDC.64 R8, c[0x0][0x228] ;  /* 0x00008a00ff087b82 */ /* 0x000e620000000a00 */
[----:B------:R-:W-:Y:S01]  /*2120*/  FADD R17, R17, R4 ;  /* 0x0000000411117221 */ /* 0x000fe20000000000 */
[----:B------:R-:W-:Y:S01]  /*2130*/  IMAD.U32 R4, R7, 0x10000, RZ ;  /* 0x0001000007047824 */ /* 0x000fe200078e00ff */
[----:B------:R-:W-:Y:S01]  /*2140*/  PRMT R5, R13, 0x7632, R5 ;  /* 0x000076320d057816 */ /* 0x000fe20000000005 */
[----:B------:R-:W-:-:S02]  /*2150*/  IMAD.U32 R11, R11, 0x10000, RZ ;  /* 0x000100000b0b7824 */ /* 0x000fc400078e00ff */
[----:B------:R-:W-:Y:S01]  /*2160*/  FADD R16, R16, R47 ;  /* 0x0000002f10107221 */ /* 0x000fe20000000000 */
[--C-:B--2---:R-:W-:Y:S01]  /*2170*/  FADD R33, R33, R6.reuse ;  /* 0x0000000621217221 */ /* 0x104fe20000000000 */
[----:B------:R-:W-:Y:S01]  /*2180*/  PRMT R6, R14, 0x7632, R6 ;  /* 0x000076320e067816 */ /* 0x000fe20000000006 */
[--C-:B------:R-:W-:Y:S01]  /*2190*/  FADD R35, R35, R4.reuse ;  /* 0x0000000423237221 */ /* 0x100fe20000000000 */
[----:B------:R-:W-:Y:S01]  /*21a0*/  PRMT R4, R12, 0x7632, R4 ;  /* 0x000076320c047816 */ /* 0x000fe20000000004 */
[----:B------:R-:W-:Y:S01]  /*21b0*/  FADD R34, R34, R11 ;  /* 0x0000000b22227221 */ /* 0x000fe20000000000 */
[----:B------:R-:W-:Y:S01]  /*21c0*/  IMAD.U32 R11, R14, 0x10000, RZ ;  /* 0x000100000e0b7824 */ /* 0x000fe200078e00ff */
[----:B------:R-:W-:Y:S01]  /*21d0*/  F2FP.BF16.F32.PACK_AB R16, R17, R16 ;  /* 0x000000101110723e */ /* 0x000fe200000010ff */
[----:B------:R-:W-:Y:S01]  /*21e0*/  IMAD.U32 R6, R6, 0x10000, RZ ;  /* 0x0001000006067824 */ /* 0x000fe200078e00ff */
[----:B------:R-:W-:Y:S01]  /*21f0*/  F2FP.BF16.F32.PACK_AB R14, R45, R42 ;  /* 0x0000002a2d0e723e */ /* 0x000fe200000010ff */
[----:B------:R-:W-:Y:S01]  /*2200*/  IMAD.U32 R49, R10, 0x10000, RZ ;  /* 0x000100000a317824 */ /* 0x000fe200078e00ff */
[----:B------:R-:W-:Y:S01]  /*2210*/  PRMT R10, R15, 0x7632, R10 ;  /* 0x000076320f0a7816 */ /* 0x000fe2000000000a */
[----:B------:R-:W-:Y:S01]  /*2220*/  IMAD.U32 R7, R12, 0x10000, RZ ;  /* 0x000100000c077824 */ /* 0x000fe200078e00ff */
[----:B------:R-:W-:Y:S01]  /*2230*/  F2FP.BF16.F32.PACK_AB R17, R19, R18 ;  /* 0x000000121311723e */ /* 0x000fe200000010ff */
[----:B------:R-:W-:-:S02]  /*2240*/  IMAD.U32 R4, R4, 0x10000, RZ ;  /* 0x0001000004047824 */ /* 0x000fc400078e00ff */
[----:B---3--:R-:W-:Y:S01]  /*2250*/  FADD R20, R20, R11 ;  /* 0x0000000b14147221 */ /* 0x008fe20000000000 */
[----:B------:R-:W-:Y:S02]  /*2260*/  IMAD.U32 R13, R13, 0x10000, RZ ;  /* 0x000100000d0d7824 */ /* 0x000fe400078e00ff */
[----:B------:R-:W-:Y:S01]  /*2270*/  FADD R21, R21, R6 ;  /* 0x0000000615157221 */ /* 0x000fe20000000000 */
[----:B------:R-:W-:Y:S02]  /*2280*/  IMAD.U32 R15, R15, 0x10000, RZ ;  /* 0x000100000f0f7824 */ /* 0x000fe400078e00ff */
[----:B------:R-:W-:Y:S01]  /*2290*/  FADD R32, R32, R49 ;  /* 0x0000003120207221 */ /* 0x000fe20000000000 */
[----:B------:R-:W-:Y:S01]  /*22a0*/  IMAD.U32 R12, R5, 0x10000, RZ ;  /* 0x00010000050c7824 */ /* 0x000fe200078e00ff */
[----:B------:R-:W-:Y:S01]  /*22b0*/  F2FP.BF16.F32.PACK_AB R6, R29, R28 ;  /* 0x0000001c1d06723e */ /* 0x000fe200000010ff */
[----:B------:R-:W-:Y:S02]  /*22c0*/  VIADD R11, R0, 0xc000 ;  /* 0x0000c000000b7836 */ /* 0x000fe40000000000 */
[----:B----4-:R-:W-:Y:S01]  /*22d0*/  FADD R24, R24, R7 ;  /* 0x0000000718187221 */ /* 0x010fe20000000000 */
[----:B------:R-:W-:Y:S01]  /*22e0*/  FADD R25, R25, R4 ;  /* 0x0000000419197221 */ /* 0x000fe20000000000 */
[----:B------:R-:W-:Y:S01]  /*22f0*/  VIADD R29, R0, 0x18000 ;  /* 0x00018000001d7836 */ /* 0x000fe20000000000 */
[----:B------:R-:W-:Y:S01]  /*2300*/  F2FP.BF16.F32.PACK_AB R4, R36, R3 ;  /* 0x000000032404723e */ /* 0x000fe200000010ff */
[----:B------:R-:W-:Y:S01]  /*2310*/  FADD R26, R26, R13 ;  /* 0x0000000d1a1a7221 */ /* 0x000fe20000000000 */
[----:B------:R-:W-:Y:S01]  /*2320*/  F2FP.BF16.F32.PACK_AB R5, R37, R2 ;  /* 0x000000022505723e */ /* 0x000fe200000010ff */
[----:B------:R-:W-:Y:S01]  /*2330*/  FADD R27, R27, R12 ;  /* 0x0000000c1b1b7221 */ /* 0x000fe20000000000 */
[----:B------:R-:W-:Y:S01]  /*2340*/  F2FP.BF16.F32.PACK_AB R7, R31, R30 ;  /* 0x0000001e1f07723e */ /* 0x000fe200000010ff */
[----:B------:R-:W-:Y:S01]  /*2350*/  FADD R22, R22, R15 ;  /* 0x0000000f16167221 */ /* 0x000fe20000000000 */
[----:B------:R-:W-:Y:S01]  /*2360*/  IMAD.U32 R30, R10, 0x10000, RZ ;  /* 0x000100000a1e7824 */ /* 0x000fe200078e00ff */
[----:B------:R-:W-:Y:S01]  /*2370*/  F2FP.BF16.F32.PACK_AB R12, R40, R39 ;  /* 0x00000027280c723e */ /* 0x000fe200000010ff */
[----:B-1----:R-:W-:Y:S01]  /*2380*/  IMAD.WIDE R2, R0, 0x2, R8 ;  /* 0x0000000200027825 */ /* 0x002fe200078e0208 */
[----:B------:R-:W-:-:S03]  /*2390*/  F2FP.BF16.F32.PACK_AB R13, R41, R38 ;  /* 0x00000026290d723e */ /* 0x000fc600000010ff */
[----:B------:R-:W-:Y:S01]  /*23a0*/  FADD R23, R23, R30 ;  /* 0x0000001e17177221 */ /* 0x000fe20000000000 */
[----:B------:R-:W-:Y:S01]  /*23b0*/  F2FP.BF16.F32.PACK_AB R15, R44, R43 ;  /* 0x0000002b2c0f723e */ /* 0x000fe200000010ff */
[--C-:B------:R-:W-:Y:S01]  /*23c0*/  IMAD.WIDE R10, R11, 0x2, R8.reuse ;  /* 0x000000020b0a7825 */ /* 0x100fe200078e0208 */
[----:B------:R-:W-:Y:S01]  /*23d0*/  F2FP.BF16.F32.PACK_AB R18, R33, R32 ;  /* 0x000000202112723e */ /* 0x000fe200000010ff */
[----:B------:R1:W-:Y:S01]  /*23e0*/  @P3 STG.E.128 desc[UR20][R2.64], R4 ;  /* 0x0000000402003986 */ /* 0x0003e2000c101d14 */
[----:B------:R-:W-:Y:S01]  /*23f0*/  F2FP.BF16.F32.PACK_AB R19, R35, R34 ;  /* 0x000000222313723e */ /* 0x000fe200000010ff */
[--C-:B------:R-:W-:Y:S01]  /*2400*/  IMAD.WIDE R28, R29, 0x2, R8.reuse ;  /* 0x000000021d1c7825 */ /* 0x100fe200078e0208 */
[----:B------:R-:W-:Y:S01]  /*2410*/  F2FP.BF16.F32.PACK_AB R24, R25, R24 ;  /* 0x000000181918723e */ /* 0x000fe200000010ff */
[----:B------:R1:W-:Y:S01]  /*2420*/  @P2 STG.E.128 desc[UR20][R10.64], R12 ;  /* 0x0000000c0a002986 */ /* 0x0003e2000c101d14 */
[----:B------:R-:W-:Y:S01]  /*2430*/  F2FP.BF16.F32.PACK_AB R25, R27, R26 ;  /* 0x0000001a1b19723e */ /* 0x000fe200000010ff */
[----:B------:R-:W-:Y:S01]  /*2440*/  VIADD R31, R0, 0x24000 ;  /* 0x00024000001f7836 */ /* 0x000fe20000000000 */
[----:B------:R-:W-:Y:S01]  /*2450*/  F2FP.BF16.F32.PACK_AB R26, R21, R20 ;  /* 0x00000014151a723e */ /* 0x000fe200000010ff */
[----:B------:R1:W-:Y:S01]  /*2460*/  @P1 STG.E.128 desc[UR20][R28.64], R16 ;  /* 0x000000101c001986 */ /* 0x0003e2000c101d14 */
[----:B------:R-:W-:Y:S01]  /*2470*/  F2FP.BF16.F32.PACK_AB R27, R23, R22 ;  /* 0x00000016171b723e */ /* 0x000fe200000010ff */
[----:B------:R-:W-:Y:S01]  /*2480*/  IMAD.WIDE R8, R31, 0x2, R8 ;  /* 0x000000021f087825 */ /* 0x000fe200078e0208 */
[----:B------:R-:W-:Y:S06]  /*2490*/  @!P0 EXIT ;  /* 0x000000000000894d */ /* 0x000fec0003800000 */
[----:B------:R-:W-:Y:S01]  /*24a0*/  STG.E.128 desc[UR20][R8.64], R24 ;  /* 0x0000001808007986 */ /* 0x000fe2000c101d14 */
[----:B------:R-:W-:Y:S05]  /*24b0*/  EXIT ;  /* 0x000000000000794d */ /* 0x000fea0003800000 */
.L_x_1:
[----:B------:R-:W-:-:S00]  /*24c0*/  BRA `(.L_x_1) ;  /* 0xfffffffc00fc7947 */ /* 0x000fc0000383ffff */
[----:B------:R-:W-:-:S00]  /*24d0*/  NOP ;  /* 0x0000000000007918 */ /* 0x000fc00000000000 */
        /* <DEDUP_REMOVED lines=10> */
.L_x_2:


//--------------------- .nv.shared.triton_mm      --------------------------
	.section	.nv.shared.triton_mm,"aw",@nobits
	.sectionflags	@""
	.align	16
	.zero		1024


//--------------------- .nv.constant0.triton_mm   --------------------------
	.section	.nv.constant0.triton_mm,"a",@progbits
	.sectionflags	@""
	.align	4
.nv.constant0.triton_mm:
	.zero		564
